	.target	sm_90a

	.elftype	@"ET_EXEC"


//--------------------- .note.nv.tkinfo           --------------------------
	.section	.note.nv.tkinfo,"",@"SHT_NOTE"
	.sectionflags	@"SHF_NOTE_NV_TKINFO"
	.tkinfo
        /*0018*/ 	.word	0x00000002
        /*0030*/ 	.string	""
        /*0030*/ 	.string	"ptxas"
        /*0030*/ 	.string	"Cuda compilation tools, release 13.0, V13.0.88"
        /*0030*/ 	.string	"Build cuda_13.0.r13.0/compiler.36424714_0"
        /*0030*/ 	.string	"-arch sm_90a -m 64 "



//--------------------- .note.nv.cuinfo           --------------------------
	.section	.note.nv.cuinfo,"",@"SHT_NOTE"
	.sectionflags	@"SHF_NOTE_NV_CUINFO"
        /*0018*/ 	.short	0x0002
        /*001a*/ 	.short	0x005a
        /*001c*/ 	.short	0x0082
	.zero		2


//--------------------- .nv.info                  --------------------------
	.section	.nv.info,"",@"SHT_CUDA_INFO"
	.align	4


	//----- nvinfo : EIATTR_REGCOUNT
	.align		4
        /*0000*/ 	.byte	0x04, 0x2f
        /*0002*/ 	.short	(.L_16 - .L_15)
	.align		4
.L_15:
        /*0004*/ 	.word	index@(_ZN7cutlass13device_kernelINS_4gemm6kernel13GemmUniversalIN4cute5tupleIJiiiiEEENS1_10collective13CollectiveMmaINS1_39MainloopSm90TmaGmmaRmemAWarpSpecializedILi5ENS5_IJNS4_1CILi1EEESB_SB_EEENS1_35KernelTmaWarpSpecializedCooperativeEEENS5_IJNSA_ILi256EEENSA_ILi64EEENSA_ILi32EEEEEENS_10tfloat32_tENS5_IJlSB_lEEESJ_NS5_IJSB_llEEENS4_8TiledMMAINS4_8MMA_AtomIJNS4_4SM904GMMA29MMA_64x64x8_F32TF32TF32_RS_TNILNSP_7ScaleInE1ELSR_1EEEEEENS4_6LayoutINS5_IJNSA_ILi2EEESB_SB_EEENS5_IJSB_NSA_ILi0EEESX_EEEEENS5_IJNS4_10UnderscoreES10_S10_EEEEENS4_13SM90_TMA_LOADENS4_14ComposedLayoutINS4_7SwizzleILi3ELi4ELi3EEENS4_18smem_ptr_flag_bitsILi32EEENSU_INS5_IJNSA_ILi8EEESH_EEENS5_IJSH_SB_EEEEEEEvNS4_8identityES13_NS14_INS15_ILi1ELi4ELi3EEES18_NSU_INS5_IJS19_S19_EEENS5_IJSB_S19_EEEEEEENS4_9Copy_AtomIJNS4_39AutoVectorizingCopyWithAssumedAlignmentILi128EEESJ_EEES1E_EENS_8epilogue10collective6detail29Sm90TmaWarpSpecializedAdapterINS1Q_15DefaultEpilogueISJ_SK_SK_NS1P_6thread17LinearCombinationISJ_Li1EffLNS1U_9ScaleType4KindE0ELNS_15FloatRoundStyleE2ESJ_EENS1_15EpilogueDefaultEEEEEvvEEEEvNT_6ParamsE)
        /*0008*/ 	.word	0x000000a8


	//----- nvinfo : EIATTR_FRAME_SIZE
	.align		4
.L_16:
        /*000c*/ 	.byte	0x04, 0x11
        /*000e*/ 	.short	(.L_18 - .L_17)
	.align		4
.L_17:
        /*0010*/ 	.word	index@(_ZN7cutlass13device_kernelINS_4gemm6kernel13GemmUniversalIN4cute5tupleIJiiiiEEENS1_10collective13CollectiveMmaINS1_39MainloopSm90TmaGmmaRmemAWarpSpecializedILi5ENS5_IJNS4_1CILi1EEESB_SB_EEENS1_35KernelTmaWarpSpecializedCooperativeEEENS5_IJNSA_ILi256EEENSA_ILi64EEENSA_ILi32EEEEEENS_10tfloat32_tENS5_IJlSB_lEEESJ_NS5_IJSB_llEEENS4_8TiledMMAINS4_8MMA_AtomIJNS4_4SM904GMMA29MMA_64x64x8_F32TF32TF32_RS_TNILNSP_7ScaleInE1ELSR_1EEEEEENS4_6LayoutINS5_IJNSA_ILi2EEESB_SB_EEENS5_IJSB_NSA_ILi0EEESX_EEEEENS5_IJNS4_10UnderscoreES10_S10_EEEEENS4_13SM90_TMA_LOADENS4_14ComposedLayoutINS4_7SwizzleILi3ELi4ELi3EEENS4_18smem_ptr_flag_bitsILi32EEENSU_INS5_IJNSA_ILi8EEESH_EEENS5_IJSH_SB_EEEEEEEvNS4_8identityES13_NS14_INS15_ILi1ELi4ELi3EEES18_NSU_INS5_IJS19_S19_EEENS5_IJSB_S19_EEEEEEENS4_9Copy_AtomIJNS4_39AutoVectorizingCopyWithAssumedAlignmentILi128EEESJ_EEES1E_EENS_8epilogue10collective6detail29Sm90TmaWarpSpecializedAdapterINS1Q_15DefaultEpilogueISJ_SK_SK_NS1P_6thread17LinearCombinationISJ_Li1EffLNS1U_9ScaleType4KindE0ELNS_15FloatRoundStyleE2ESJ_EENS1_15EpilogueDefaultEEEEEvvEEEEvNT_6ParamsE)
        /*0014*/ 	.word	0x00000048


	//----- nvinfo : EIATTR_MIN_STACK_SIZE
	.align		4
.L_18:
        /*0018*/ 	.byte	0x04, 0x12
        /*001a*/ 	.short	(.L_20 - .L_19)
	.align		4
.L_19:
        /*001c*/ 	.word	index@(_ZN7cutlass13device_kernelINS_4gemm6kernel13GemmUniversalIN4cute5tupleIJiiiiEEENS1_10collective13CollectiveMmaINS1_39MainloopSm90TmaGmmaRmemAWarpSpecializedILi5ENS5_IJNS4_1CILi1EEESB_SB_EEENS1_35KernelTmaWarpSpecializedCooperativeEEENS5_IJNSA_ILi256EEENSA_ILi64EEENSA_ILi32EEEEEENS_10tfloat32_tENS5_IJlSB_lEEESJ_NS5_IJSB_llEEENS4_8TiledMMAINS4_8MMA_AtomIJNS4_4SM904GMMA29MMA_64x64x8_F32TF32TF32_RS_TNILNSP_7ScaleInE1ELSR_1EEEEEENS4_6LayoutINS5_IJNSA_ILi2EEESB_SB_EEENS5_IJSB_NSA_ILi0EEESX_EEEEENS5_IJNS4_10UnderscoreES10_S10_EEEEENS4_13SM90_TMA_LOADENS4_14ComposedLayoutINS4_7SwizzleILi3ELi4ELi3EEENS4_18smem_ptr_flag_bitsILi32EEENSU_INS5_IJNSA_ILi8EEESH_EEENS5_IJSH_SB_EEEEEEEvNS4_8identityES13_NS14_INS15_ILi1ELi4ELi3EEES18_NSU_INS5_IJS19_S19_EEENS5_IJSB_S19_EEEEEEENS4_9Copy_AtomIJNS4_39AutoVectorizingCopyWithAssumedAlignmentILi128EEESJ_EEES1E_EENS_8epilogue10collective6detail29Sm90TmaWarpSpecializedAdapterINS1Q_15DefaultEpilogueISJ_SK_SK_NS1P_6thread17LinearCombinationISJ_Li1EffLNS1U_9ScaleType4KindE0ELNS_15FloatRoundStyleE2ESJ_EENS1_15EpilogueDefaultEEEEEvvEEEEvNT_6ParamsE)
        /*0020*/ 	.word	0x00000048
.L_20:


//--------------------- .nv.compat                --------------------------
	.section	.nv.compat,"",@"SHT_CUDA_COMPAT_INFO"
	.align	4
        /*0000*/ 	.byte	0x02, 0x09, 0x01, 0x00, 0x02, 0x02, 0x04, 0x00, 0x02, 0x05, 0x05, 0x00, 0x03, 0x07, 0x01, 0x01
        /*0010*/ 	.byte	0x02, 0x03, 0x01, 0x00, 0x02, 0x06, 0x01, 0x00, 0x04, 0x0b, 0x08, 0x00, 0x00, 0x00, 0x00, 0x00
        /*0020*/ 	.byte	0x00, 0x00, 0x00, 0x00


//--------------------- .nv.info._ZN7cutlass13device_kernelINS_4gemm6kernel13GemmUniversalIN4cute5tupleIJiiiiEEENS1_10collective13CollectiveMmaINS1_39MainloopSm90TmaGmmaRmemAWarpSpecializedILi5ENS5_IJNS4_1CILi1EEESB_SB_EEENS1_35KernelTmaWarpSpecializedCooperativeEEENS5_IJNSA_ILi256EEENSA_ILi64EEENSA_ILi32EEEEEENS_10tfloat32_tENS5_IJlSB_lEEESJ_NS5_IJSB_llEEENS4_8TiledMMAINS4_8MMA_AtomIJNS4_4SM904GMMA29MMA_64x64x8_F32TF32TF32_RS_TNILNSP_7ScaleInE1ELSR_1EEEEEENS4_6LayoutINS5_IJNSA_ILi2EEESB_SB_EEENS5_IJSB_NSA_ILi0EEESX_EEEEENS5_IJNS4_10UnderscoreES10_S10_EEEEENS4_13SM90_TMA_LOADENS4_14ComposedLayoutINS4_7SwizzleILi3ELi4ELi3EEENS4_18smem_ptr_flag_bitsILi32EEENSU_INS5_IJNSA_ILi8EEESH_EEENS5_IJSH_SB_EEEEEEEvNS4_8identityES13_NS14_INS15_ILi1ELi4ELi3EEES18_NSU_INS5_IJS19_S19_EEENS5_IJSB_S19_EEEEEEENS4_9Copy_AtomIJNS4_39AutoVectorizingCopyWithAssumedAlignmentILi128EEESJ_EEES1E_EENS_8epilogue10collective6detail29Sm90TmaWarpSpecializedAdapterINS1Q_15DefaultEpilogueISJ_SK_SK_NS1P_6thread17LinearCombinationISJ_Li1EffLNS1U_9ScaleType4KindE0ELNS_15FloatRoundStyleE2ESJ_EENS1_15EpilogueDefaultEEEEEvvEEEEvNT_6ParamsE --------------------------
	.section	.nv.info._ZN7cutlass13device_kernelINS_4gemm6kernel13GemmUniversalIN4cute5tupleIJiiiiEEENS1_10collective13CollectiveMmaINS1_39MainloopSm90TmaGmmaRmemAWarpSpecializedILi5ENS5_IJNS4_1CILi1EEESB_SB_EEENS1_35KernelTmaWarpSpecializedCooperativeEEENS5_IJNSA_ILi256EEENSA_ILi64EEENSA_ILi32EEEEEENS_10tfloat32_tENS5_IJlSB_lEEESJ_NS5_IJSB_llEEENS4_8TiledMMAINS4_8MMA_AtomIJNS4_4SM904GMMA29MMA_64x64x8_F32TF32TF32_RS_TNILNSP_7ScaleInE1ELSR_1EEEEEENS4_6LayoutINS5_IJNSA_ILi2EEESB_SB_EEENS5_IJSB_NSA_ILi0EEESX_EEEEENS5_IJNS4_10UnderscoreES10_S10_EEEEENS4_13SM90_TMA_LOADENS4_14ComposedLayoutINS4_7SwizzleILi3ELi4ELi3EEENS4_18smem_ptr_flag_bitsILi32EEENSU_INS5_IJNSA_ILi8EEESH_EEENS5_IJSH_SB_EEEEEEEvNS4_8identityES13_NS14_INS15_ILi1ELi4ELi3EEES18_NSU_INS5_IJS19_S19_EEENS5_IJSB_S19_EEEEEEENS4_9Copy_AtomIJNS4_39AutoVectorizingCopyWithAssumedAlignmentILi128EEESJ_EEES1E_EENS_8epilogue10collective6detail29Sm90TmaWarpSpecializedAdapterINS1Q_15DefaultEpilogueISJ_SK_SK_NS1P_6thread17LinearCombinationISJ_Li1EffLNS1U_9ScaleType4KindE0ELNS_15FloatRoundStyleE2ESJ_EENS1_15EpilogueDefaultEEEEEvvEEEEvNT_6ParamsE,"",@"SHT_CUDA_INFO"
	.sectionflags	@""
	.align	4


	//----- nvinfo : EIATTR_CUDA_API_VERSION
	.align		4
        /*0000*/ 	.byte	0x04, 0x37
        /*0002*/ 	.short	(.L_22 - .L_21)
.L_21:
        /*0004*/ 	.word	0x00000082


	//----- nvinfo : EIATTR_KPARAM_INFO
	.align		4
.L_22:
        /*0008*/ 	.byte	0x04, 0x17
        /*000a*/ 	.short	(.L_24 - .L_23)
.L_23:
        /*000c*/ 	.word	0x00000000
        /*0010*/ 	.short	0x0000
        /*0012*/ 	.short	0x0070
        /*0014*/ 	.byte	0x00, 0xf0, 0x01, 0x10


	//----- nvinfo : EIATTR_SPARSE_MMA_MASK
	.align		4
.L_24:
        /*0018*/ 	.byte	0x03, 0x50
        /*001a*/ 	.short	0x0000


	//----- nvinfo : EIATTR_MAXREG_COUNT
	.align		4
        /*001c*/ 	.byte	0x03, 0x1b
        /*001e*/ 	.short	0x00a8


	//----- nvinfo : EIATTR_NUM_BARRIERS
	.align		4
        /*0020*/ 	.byte	0x02, 0x4c
        /*0022*/ 	.byte	0x01
	.zero		1


	//----- nvinfo : EIATTR_EXTERNS
	.align		4
        /*0024*/ 	.byte	0x04, 0x0f
        /*0026*/ 	.short	(.L_26 - .L_25)


	//   ....[0]....
	.align		4
.L_25:
        /*0028*/ 	.word	index@(__assertfail)


	//----- nvinfo : EIATTR_ANNOTATIONS
	.align		4
.L_26:
        /*002c*/ 	.byte	0x04, 0x55
        /*002e*/ 	.short	(.L_28 - .L_27)


	//   ....[0]....
.L_27:
        /*0030*/ 	.word	0x00000001
        /*0034*/ 	.byte	0xf0, 0x02, 0x00, 0x00, 0x01, 0x00, 0x00, 0x00, 0xf0, 0x04, 0x00, 0x00, 0x01, 0x00, 0x00, 0x00
        /* <DEDUP_REMOVED lines=35> */
        /*0274*/ 	.byte	0x20, 0xa1, 0x00, 0x00


	//----- nvinfo : EIATTR_MERCURY_ISA_VERSION
	.align		4
.L_28:
        /*0278*/ 	.byte	0x03, 0x5f
        /*027a*/ 	.short	0x0101


	//----- nvinfo : EIATTR_INT_WARP_WIDE_INSTR_OFFSETS
	.align		4
        /*027c*/ 	.byte	0x04, 0x31
        /*027e*/ 	.short	(.L_30 - .L_29)


	//   ....[0]....
.L_29:
        /*0280*/ 	.word	0x000003f0


	//   ....[1]....
        /*0284*/ 	.word	0x00000400


	//   ....[2]....
        /*0288*/ 	.word	0x00000480


	//----- nvinfo : EIATTR_COOP_GROUP_MASK_REGIDS
	.align		4
.L_30:
        /*028c*/ 	.byte	0x04, 0x29
        /*028e*/ 	.short	(.L_32 - .L_31)


	//   ....[0]....
.L_31:
        /*0290*/ 	.word	0xffffffff


	//   ....[1]....
        /*0294*/ 	.word	0xffffffff


	//   ....[2]....
        /*0298*/ 	.word	0xffffffff


	//   ....[3]....
        /*029c*/ 	.word	0xffffffff


	//   ....[4]....
        /*02a0*/ 	.word	0x0500000f


	//----- nvinfo : EIATTR_COOP_GROUP_INSTR_OFFSETS
	.align		4
.L_32:
        /*02a4*/ 	.byte	0x04, 0x28
        /*02a6*/ 	.short	(.L_34 - .L_33)


	//   ....[0]....
.L_33:
        /*02a8*/ 	.word	0x00000070


	//   ....[1]....
        /*02ac*/ 	.word	0x00000080


	//   ....[2]....
        /*02b0*/ 	.word	0x00000140


	//   ....[3]....
        /*02b4*/ 	.word	0x00000330


	//   ....[4]....
        /*02b8*/ 	.word	0x0000a470


	//----- nvinfo : EIATTR_REG_RECONFIG
	.align		4
.L_34:
        /*02bc*/ 	.byte	0x01, 0x54
	.zero		2


	//----- nvinfo : EIATTR_SYSCALL_OFFSETS
	.align		4
        /*02c0*/ 	.byte	0x04, 0x46
        /*02c2*/ 	.short	(.L_36 - .L_35)


	//   ....[0]....
.L_35:
        /*02c4*/ 	.word	0x00001170


	//   ....[1]....
        /*02c8*/ 	.word	0x000012a0


	//   ....[2]....
        /*02cc*/ 	.word	0x00001390


	//   ....[3]....
        /*02d0*/ 	.word	0x00008940


	//   ....[4]....
        /*02d4*/ 	.word	0x00008a70


	//----- nvinfo : EIATTR_MBARRIER_INSTR_OFFSETS
	.align		4
.L_36:
        /*02d8*/ 	.byte	0x04, 0x39
        /*02da*/ 	.short	(.L_38 - .L_37)


	//   ....[0]....
.L_37:
        /*02dc*/ 	.word	0x00000240
        /*02e0*/ 	.word	0x000000ff
        /*02e4*/ 	.word	0x00000000
        /*02e8*/ 	.short	0x0100
        /*02ea*/ 	.byte	0x08
	.zero		1


	//   ....[1]....
        /*02ec*/ 	.word	0x00000250
        /*02f0*/ 	.word	0x000000ff
        /*02f4*/ 	.word	0x00000028
        /*02f8*/ 	.short	0x0100
        /*02fa*/ 	.byte	0x08
	.zero		1


	//   ....[2]....
        /*02fc*/ 	.word	0x00000260
        /*0300*/ 	.word	0x000000ff
        /*0304*/ 	.word	0x00000008
        /*0308*/ 	.short	0x0100
        /*030a*/ 	.byte	0x08
	.zero		1


	//   ....[3]....
        /*030c*/ 	.word	0x00000270
        /*0310*/ 	.word	0x000000ff
        /*0314*/ 	.word	0x00000030
        /*0318*/ 	.short	0x0100
        /*031a*/ 	.byte	0x08
	.zero		1


	//   ....[4]....
        /*031c*/ 	.word	0x00000280
        /*0320*/ 	.word	0x000000ff
        /*0324*/ 	.word	0x00000010
        /*0328*/ 	.short	0x0100
        /*032a*/ 	.byte	0x08
	.zero		1


	//   ....[5]....
        /*032c*/ 	.word	0x00000290
        /*0330*/ 	.word	0x000000ff
        /*0334*/ 	.word	0x00000038
        /*0338*/ 	.short	0x0100
        /*033a*/ 	.byte	0x08
	.zero		1


	//   ....[6]....
        /*033c*/ 	.word	0x000002a0
        /*0340*/ 	.word	0x000000ff
        /*0344*/ 	.word	0x00000018
        /*0348*/ 	.short	0x0100
        /*034a*/ 	.byte	0x08
	.zero		1


	//   ....[7]....
        /*034c*/ 	.word	0x000002b0
        /*0350*/ 	.word	0x000000ff
        /*0354*/ 	.word	0x00000040
        /*0358*/ 	.short	0x0100
        /*035a*/ 	.byte	0x08
	.zero		1


	//   ....[8]....
        /*035c*/ 	.word	0x000002c0
        /*0360*/ 	.word	0x000000ff
        /*0364*/ 	.word	0x00000020
        /*0368*/ 	.short	0x0100
        /*036a*/ 	.byte	0x08
	.zero		1


	//   ....[9]....
        /*036c*/ 	.word	0x000002d0
        /*0370*/ 	.word	0x000000ff
        /*0374*/ 	.word	0x00000048
        /*0378*/ 	.short	0x0100
        /*037a*/ 	.byte	0x08
	.zero		1


	//   ....[10]....
        /*037c*/ 	.word	0x000004a0
        /*0380*/ 	.word	0x000000ff
        /*0384*/ 	.word	0x00000060
        /*0388*/ 	.short	0x0100
        /*038a*/ 	.byte	0x06
	.zero		1


	//   ....[11]....
        /*038c*/ 	.word	0x000004b0
        /*0390*/ 	.word	0x000000ff
        /*0394*/ 	.word	0x00000068
        /*0398*/ 	.short	0x0100
        /*039a*/ 	.byte	0x06
	.zero		1


	//   ....[12]....
        /*039c*/ 	.word	0x00001460
        /*03a0*/ 	.word	0x00000003
        /*03a4*/ 	.word	0x00000000
        /*03a8*/ 	.short	0x010a
        /*03aa*/ 	.byte	0x3f
	.zero		1


	//   ....[13]....
        /*03ac*/ 	.word	0x000014a0
        /*03b0*/ 	.word	0x00000003
        /*03b4*/ 	.word	0x00000000
        /*03b8*/ 	.short	0x010a
        /*03ba*/ 	.byte	0x3f
	.zero		1


	//   ....[14]....
        /*03bc*/ 	.word	0x000016b0
        /*03c0*/ 	.word	0x00000002
        /*03c4*/ 	.word	0x00000000
        /*03c8*/ 	.short	0x010a
        /*03ca*/ 	.byte	0x3f
	.zero		1


	//   ....[15]....
        /*03cc*/ 	.word	0x00001bd0
        /*03d0*/ 	.word	0x00000002
        /*03d4*/ 	.word	0x00000000
        /*03d8*/ 	.short	0x010a
        /*03da*/ 	.byte	0x3f
	.zero		1


	//   ....[16]....
        /*03dc*/ 	.word	0x00001e90
        /*03e0*/ 	.word	0x0000000c
        /*03e4*/ 	.word	0x00000000
        /*03e8*/ 	.short	0x010a
        /*03ea*/ 	.byte	0x3f
	.zero		1


	//   ....[17]....
        /*03ec*/ 	.word	0x000021a0
        /*03f0*/ 	.word	0x000000ff
        /*03f4*/ 	.word	0x00000000
        /*03f8*/ 	.short	0x0101
        /*03fa*/ 	.byte	0x06
	.zero		1


	//   ....[18]....
        /*03fc*/ 	.word	0x00002390
        /*0400*/ 	.word	0x0000000c
        /*0404*/ 	.word	0x00000000
        /*0408*/ 	.short	0x010a
        /*040a*/ 	.byte	0x3f
	.zero		1


	//   ....[19]....
        /*040c*/ 	.word	0x00002880
        /*0410*/ 	.word	0x000000ff
        /*0414*/ 	.word	0x00000000
        /*0418*/ 	.short	0x0101
        /*041a*/ 	.byte	0x04
	.zero		1


	//   ....[20]....
        /*041c*/ 	.word	0x00002ba0
        /*0420*/ 	.word	0x000000ff
        /*0424*/ 	.word	0x00000000
        /*0428*/ 	.short	0x0101
        /*042a*/ 	.byte	0x06
	.zero		1


	//   ....[21]....
        /*042c*/ 	.word	0x00008d70
        /*0430*/ 	.word	0x00000024
        /*0434*/ 	.word	0x00000028
        /*0438*/ 	.short	0x010a
        /*043a*/ 	.byte	0x3f
	.zero		1


	//   ....[22]....
        /*043c*/ 	.word	0x000099b0
        /*0440*/ 	.word	0x00000000
        /*0444*/ 	.word	0x00000068
        /*0448*/ 	.short	0x0101
        /*044a*/ 	.byte	0x3f
	.zero		1


	//   ....[23]....
        /*044c*/ 	.word	0x0000a1b0
        /*0450*/ 	.word	0x00000007
        /*0454*/ 	.word	0x00000000
        /*0458*/ 	.short	0x010a
        /*045a*/ 	.byte	0x3f
	.zero		1


	//   ....[24]....
        /*045c*/ 	.word	0x0000a220
        /*0460*/ 	.word	0x00000008
        /*0464*/ 	.word	0x00000000
        /*0468*/ 	.short	0x010a
        /*046a*/ 	.byte	0x3f
	.zero		1


	//   ....[25]....
        /*046c*/ 	.word	0x0000a2b0
        /*0470*/ 	.word	0x00000009
        /*0474*/ 	.word	0x00000000
        /*0478*/ 	.short	0x010a
        /*047a*/ 	.byte	0x3f
	.zero		1


	//   ....[26]....
        /*047c*/ 	.word	0x0000a340
        /*0480*/ 	.word	0x00000006
        /*0484*/ 	.word	0x00000000
        /*0488*/ 	.short	0x010a
        /*048a*/ 	.byte	0x3f
	.zero		1


	//   ....[27]....
        /*048c*/ 	.word	0x0000a3d0
        /*0490*/ 	.word	0x00000003
        /*0494*/ 	.word	0x00000000
        /*0498*/ 	.short	0x010a
        /*049a*/ 	.byte	0x3f
	.zero		1


	//   ....[28]....
        /*049c*/ 	.word	0x0000a4a0
        /*04a0*/ 	.word	0x00000003
        /*04a4*/ 	.word	0x00000000
        /*04a8*/ 	.short	0x010a
        /*04aa*/ 	.byte	0x3f
	.zero		1


	//   ....[29]....
        /*04ac*/ 	.word	0x0000a4f0
        /*04b0*/ 	.word	0x00000002
        /*04b4*/ 	.word	0x00000000
        /*04b8*/ 	.short	0x010a
        /*04ba*/ 	.byte	0x3f
	.zero		1


	//   ....[30]....
        /*04bc*/ 	.word	0x0000a540
        /*04c0*/ 	.word	0x0000000c
        /*04c4*/ 	.word	0x00000000
        /*04c8*/ 	.short	0x010a
        /*04ca*/ 	.byte	0x3f
	.zero		1


	//   ....[31]....
        /*04cc*/ 	.word	0x0000a610
        /*04d0*/ 	.word	0x00000024
        /*04d4*/ 	.word	0x00000028
        /*04d8*/ 	.short	0x010a
        /*04da*/ 	.byte	0x3f
	.zero		1


	//   ....[32]....
        /*04dc*/ 	.word	0x0000a6e0
        /*04e0*/ 	.word	0x00000007
        /*04e4*/ 	.word	0x00000000
        /*04e8*/ 	.short	0x010a
        /*04ea*/ 	.byte	0x3f
	.zero		1


	//   ....[33]....
        /*04ec*/ 	.word	0x0000a730
        /*04f0*/ 	.word	0x00000008
        /*04f4*/ 	.word	0x00000000
        /*04f8*/ 	.short	0x010a
        /*04fa*/ 	.byte	0x3f
	.zero		1


	//   ....[34]....
        /*04fc*/ 	.word	0x0000a780
        /*0500*/ 	.word	0x00000009
        /*0504*/ 	.word	0x00000000
        /*0508*/ 	.short	0x010a
        /*050a*/ 	.byte	0x3f
	.zero		1


	//   ....[35]....
        /*050c*/ 	.word	0x0000a7d0
        /*0510*/ 	.word	0x00000006
        /*0514*/ 	.word	0x00000000
        /*0518*/ 	.short	0x010a
        /*051a*/ 	.byte	0x3f
	.zero		1


	//----- nvinfo : EIATTR_NUM_MBARRIERS
	.align		4
.L_38:
        /*051c*/ 	.byte	0x03, 0x38
        /*051e*/ 	.short	0x000c


	//----- nvinfo : EIATTR_EXIT_INSTR_OFFSETS
	.align		4
        /*0520*/ 	.byte	0x04, 0x1c
        /*0522*/ 	.short	(.L_40 - .L_39)


	//   ....[0]....
.L_39:
        /*0524*/ 	.word	0x00000680


	//   ....[1]....
        /*0528*/ 	.word	0x00000f80


	//   ....[2]....
        /*052c*/ 	.word	0x00007de0


	//   ....[3]....
        /*0530*/ 	.word	0x00008470


	//   ....[4]....
        /*0534*/ 	.word	0x0000a420


	//----- nvinfo : EIATTR_MAX_THREADS
	.align		4
.L_40:
        /*0538*/ 	.byte	0x04, 0x05
        /*053a*/ 	.short	(.L_42 - .L_41)
.L_41:
        /*053c*/ 	.word	0x00000180
        /*0540*/ 	.word	0x00000001
        /*0544*/ 	.word	0x00000001


	//----- nvinfo : EIATTR_CRS_STACK_SIZE
	.align		4
.L_42:
        /*0548*/ 	.byte	0x04, 0x1e
        /*054a*/ 	.short	(.L_44 - .L_43)
.L_43:
        /*054c*/ 	.word	0x00000000


	//----- nvinfo : EIATTR_CBANK_PARAM_SIZE
	.align		4
.L_44:
        /*0550*/ 	.byte	0x03, 0x19
        /*0552*/ 	.short	0x0470


	//----- nvinfo : EIATTR_PARAM_CBANK
	.align		4
        /*0554*/ 	.byte	0x04, 0x0a
        /*0556*/ 	.short	(.L_46 - .L_45)
	.align		4
.L_45:
        /*0558*/ 	.word	index@(.nv.constant0._ZN7cutlass13device_kernelINS_4gemm6kernel13GemmUniversalIN4cute5tupleIJiiiiEEENS1_10collective13CollectiveMmaINS1_39MainloopSm90TmaGmmaRmemAWarpSpecializedILi5ENS5_IJNS4_1CILi1EEESB_SB_EEENS1_35KernelTmaWarpSpecializedCooperativeEEENS5_IJNSA_ILi256EEENSA_ILi64EEENSA_ILi32EEEEEENS_10tfloat32_tENS5_IJlSB_lEEESJ_NS5_IJSB_llEEENS4_8TiledMMAINS4_8MMA_AtomIJNS4_4SM904GMMA29MMA_64x64x8_F32TF32TF32_RS_TNILNSP_7ScaleInE1ELSR_1EEEEEENS4_6LayoutINS5_IJNSA_ILi2EEESB_SB_EEENS5_IJSB_NSA_ILi0EEESX_EEEEENS5_IJNS4_10UnderscoreES10_S10_EEEEENS4_13SM90_TMA_LOADENS4_14ComposedLayoutINS4_7SwizzleILi3ELi4ELi3EEENS4_18smem_ptr_flag_bitsILi32EEENSU_INS5_IJNSA_ILi8EEESH_EEENS5_IJSH_SB_EEEEEEEvNS4_8identityES13_NS14_INS15_ILi1ELi4ELi3EEES18_NSU_INS5_IJS19_S19_EEENS5_IJSB_S19_EEEEEEENS4_9Copy_AtomIJNS4_39AutoVectorizingCopyWithAssumedAlignmentILi128EEESJ_EEES1E_EENS_8epilogue10collective6detail29Sm90TmaWarpSpecializedAdapterINS1Q_15DefaultEpilogueISJ_SK_SK_NS1P_6thread17LinearCombinationISJ_Li1EffLNS1U_9ScaleType4KindE0ELNS_15FloatRoundStyleE2ESJ_EENS1_15EpilogueDefaultEEEEEvvEEEEvNT_6ParamsE)
        /*055c*/ 	.short	0x0210
        /*055e*/ 	.short	0x0470


	//----- nvinfo : EIATTR_SW_WAR
	.align		4
.L_46:
        /*0560*/ 	.byte	0x04, 0x36
        /*0562*/ 	.short	(.L_48 - .L_47)
.L_47:
        /*0564*/ 	.word	0x00000008
.L_48:


//--------------------- .nv.callgraph             --------------------------
	.section	.nv.callgraph,"",@"SHT_CUDA_CALLGRAPH"
	.align	4
	.sectionentsize	8
	.align		4
        /*0000*/ 	.word	0x00000000
	.align		4
        /*0004*/ 	.word	0xffffffff
	.align		4
        /*0008*/ 	.word	index@(_ZN7cutlass13device_kernelINS_4gemm6kernel13GemmUniversalIN4cute5tupleIJiiiiEEENS1_10collective13CollectiveMmaINS1_39MainloopSm90TmaGmmaRmemAWarpSpecializedILi5ENS5_IJNS4_1CILi1EEESB_SB_EEENS1_35KernelTmaWarpSpecializedCooperativeEEENS5_IJNSA_ILi256EEENSA_ILi64EEENSA_ILi32EEEEEENS_10tfloat32_tENS5_IJlSB_lEEESJ_NS5_IJSB_llEEENS4_8TiledMMAINS4_8MMA_AtomIJNS4_4SM904GMMA29MMA_64x64x8_F32TF32TF32_RS_TNILNSP_7ScaleInE1ELSR_1EEEEEENS4_6LayoutINS5_IJNSA_ILi2EEESB_SB_EEENS5_IJSB_NSA_ILi0EEESX_EEEEENS5_IJNS4_10UnderscoreES10_S10_EEEEENS4_13SM90_TMA_LOADENS4_14ComposedLayoutINS4_7SwizzleILi3ELi4ELi3EEENS4_18smem_ptr_flag_bitsILi32EEENSU_INS5_IJNSA_ILi8EEESH_EEENS5_IJSH_SB_EEEEEEEvNS4_8identityES13_NS14_INS15_ILi1ELi4ELi3EEES18_NSU_INS5_IJS19_S19_EEENS5_IJSB_S19_EEEEEEENS4_9Copy_AtomIJNS4_39AutoVectorizingCopyWithAssumedAlignmentILi128EEESJ_EEES1E_EENS_8epilogue10collective6detail29Sm90TmaWarpSpecializedAdapterINS1Q_15DefaultEpilogueISJ_SK_SK_NS1P_6thread17LinearCombinationISJ_Li1EffLNS1U_9ScaleType4KindE0ELNS_15FloatRoundStyleE2ESJ_EENS1_15EpilogueDefaultEEEEEvvEEEEvNT_6ParamsE)
	.align		4
        /*000c*/ 	.word	index@(__assertfail)
	.align		4
        /*0010*/ 	.word	0x00000000
	.align		4
        /*0014*/ 	.word	0xfffffffe
	.align		4
        /*0018*/ 	.word	0x00000000
	.align		4
        /*001c*/ 	.word	0xfffffffd
	.align		4
        /*0020*/ 	.word	0x00000000
	.align		4
        /*0024*/ 	.word	0xfffffffc


//--------------------- .nv.constant4             --------------------------
	.section	.nv.constant4,"a",@progbits
	.align	8
	.align		8
.nv.constant4:
        /*0000*/ 	.dword	__assertfail
	.align		8
        /*0008*/ 	.dword	__unnamed_1
	.align		8
        /*0010*/ 	.dword	__unnamed_2
	.align		8
        /*0018*/ 	.dword	_ZN40_INTERNAL_e800ece0_4_k_cu_2621818d_339274cuda3std3__45__cpo5beginE
	.align		8
        /*0020*/ 	.dword	_ZN40_INTERNAL_e800ece0_4_k_cu_2621818d_339274cuda3std3__45__cpo3endE
	.align		8
        /*0028*/ 	.dword	_ZN40_INTERNAL_e800ece0_4_k_cu_2621818d_339274cuda3std3__45__cpo6cbeginE
	.align		8
        /*0030*/ 	.dword	_ZN40_INTERNAL_e800ece0_4_k_cu_2621818d_339274cuda3std3__45__cpo4cendE
	.align		8
        /*0038*/ 	.dword	_ZN40_INTERNAL_e800ece0_4_k_cu_2621818d_339274cuda3std3__442_GLOBAL__N__e800ece0_4_k_cu_2621818d_339276ignoreE
	.align		8
        /*0040*/ 	.dword	_ZN40_INTERNAL_e800ece0_4_k_cu_2621818d_339274cuda3std3__419piecewise_constructE
	.align		8
        /*0048*/ 	.dword	_ZN40_INTERNAL_e800ece0_4_k_cu_2621818d_339274cuda3std3__48in_placeE
	.align		8
        /*0050*/ 	.dword	_ZN40_INTERNAL_e800ece0_4_k_cu_2621818d_339274cuda3std6ranges3__45__cpo4swapE
	.align		8
        /*0058*/ 	.dword	_ZN40_INTERNAL_e800ece0_4_k_cu_2621818d_339274cuda3std6ranges3__45__cpo9iter_moveE
	.align		8
        /*0060*/ 	.dword	_ZN40_INTERNAL_e800ece0_4_k_cu_2621818d_339274cute7productE
	.align		8
        /*0068*/ 	.dword	_ZN40_INTERNAL_e800ece0_4_k_cu_2621818d_339274cute1_E
	.align		8
        /*0070*/ 	.dword	$str$24
	.align		8
        /*0078*/ 	.dword	$str$25


//--------------------- .text._ZN7cutlass13device_kernelINS_4gemm6kernel13GemmUniversalIN4cute5tupleIJiiiiEEENS1_10collective13CollectiveMmaINS1_39MainloopSm90TmaGmmaRmemAWarpSpecializedILi5ENS5_IJNS4_1CILi1EEESB_SB_EEENS1_35KernelTmaWarpSpecializedCooperativeEEENS5_IJNSA_ILi256EEENSA_ILi64EEENSA_ILi32EEEEEENS_10tfloat32_tENS5_IJlSB_lEEESJ_NS5_IJSB_llEEENS4_8TiledMMAINS4_8MMA_AtomIJNS4_4SM904GMMA29MMA_64x64x8_F32TF32TF32_RS_TNILNSP_7ScaleInE1ELSR_1EEEEEENS4_6LayoutINS5_IJNSA_ILi2EEESB_SB_EEENS5_IJSB_NSA_ILi0EEESX_EEEEENS5_IJNS4_10UnderscoreES10_S10_EEEEENS4_13SM90_TMA_LOADENS4_14ComposedLayoutINS4_7SwizzleILi3ELi4ELi3EEENS4_18smem_ptr_flag_bitsILi32EEENSU_INS5_IJNSA_ILi8EEESH_EEENS5_IJSH_SB_EEEEEEEvNS4_8identityES13_NS14_INS15_ILi1ELi4ELi3EEES18_NSU_INS5_IJS19_S19_EEENS5_IJSB_S19_EEEEEEENS4_9Copy_AtomIJNS4_39AutoVectorizingCopyWithAssumedAlignmentILi128EEESJ_EEES1E_EENS_8epilogue10collective6detail29Sm90TmaWarpSpecializedAdapterINS1Q_15DefaultEpilogueISJ_SK_SK_NS1P_6thread17LinearCombinationISJ_Li1EffLNS1U_9ScaleType4KindE0ELNS_15FloatRoundStyleE2ESJ_EENS1_15EpilogueDefaultEEEEEvvEEEEvNT_6ParamsE --------------------------
	.section	.text._ZN7cutlass13device_kernelINS_4gemm6kernel13GemmUniversalIN4cute5tupleIJiiiiEEENS1_10collective13CollectiveMmaINS1_39MainloopSm90TmaGmmaRmemAWarpSpecializedILi5ENS5_IJNS4_1CILi1EEESB_SB_EEENS1_35KernelTmaWarpSpecializedCooperativeEEENS5_IJNSA_ILi256EEENSA_ILi64EEENSA_ILi32EEEEEENS_10tfloat32_tENS5_IJlSB_lEEESJ_NS5_IJSB_llEEENS4_8TiledMMAINS4_8MMA_AtomIJNS4_4SM904GMMA29MMA_64x64x8_F32TF32TF32_RS_TNILNSP_7ScaleInE1ELSR_1EEEEEENS4_6LayoutINS5_IJNSA_ILi2EEESB_SB_EEENS5_IJSB_NSA_ILi0EEESX_EEEEENS5_IJNS4_10UnderscoreES10_S10_EEEEENS4_13SM90_TMA_LOADENS4_14ComposedLayoutINS4_7SwizzleILi3ELi4ELi3EEENS4_18smem_ptr_flag_bitsILi32EEENSU_INS5_IJNSA_ILi8EEESH_EEENS5_IJSH_SB_EEEEEEEvNS4_8identityES13_NS14_INS15_ILi1ELi4ELi3EEES18_NSU_INS5_IJS19_S19_EEENS5_IJSB_S19_EEEEEEENS4_9Copy_AtomIJNS4_39AutoVectorizingCopyWithAssumedAlignmentILi128EEESJ_EEES1E_EENS_8epilogue10collective6detail29Sm90TmaWarpSpecializedAdapterINS1Q_15DefaultEpilogueISJ_SK_SK_NS1P_6thread17LinearCombinationISJ_Li1EffLNS1U_9ScaleType4KindE0ELNS_15FloatRoundStyleE2ESJ_EENS1_15EpilogueDefaultEEEEEvvEEEEvNT_6ParamsE,"ax",@progbits
	.align	128
.text._ZN7cutlass13device_kernelINS_4gemm6kernel13GemmUniversalIN4cute5tupleIJiiiiEEENS1_10collective13CollectiveMmaINS1_39MainloopSm90TmaGmmaRmemAWarpSpecializedILi5ENS5_IJNS4_1CILi1EEESB_SB_EEENS1_35KernelTmaWarpSpecializedCooperativeEEENS5_IJNSA_ILi256EEENSA_ILi64EEENSA_ILi32EEEEEENS_10tfloat32_tENS5_IJlSB_lEEESJ_NS5_IJSB_llEEENS4_8TiledMMAINS4_8MMA_AtomIJNS4_4SM904GMMA29MMA_64x64x8_F32TF32TF32_RS_TNILNSP_7ScaleInE1ELSR_1EEEEEENS4_6LayoutINS5_IJNSA_ILi2EEESB_SB_EEENS5_IJSB_NSA_ILi0EEESX_EEEEENS5_IJNS4_10UnderscoreES10_S10_EEEEENS4_13SM90_TMA_LOADENS4_14ComposedLayoutINS4_7SwizzleILi3ELi4ELi3EEENS4_18smem_ptr_flag_bitsILi32EEENSU_INS5_IJNSA_ILi8EEESH_EEENS5_IJSH_SB_EEEEEEEvNS4_8identityES13_NS14_INS15_ILi1ELi4ELi3EEES18_NSU_INS5_IJS19_S19_EEENS5_IJSB_S19_EEEEEEENS4_9Copy_AtomIJNS4_39AutoVectorizingCopyWithAssumedAlignmentILi128EEESJ_EEES1E_EENS_8epilogue10collective6detail29Sm90TmaWarpSpecializedAdapterINS1Q_15DefaultEpilogueISJ_SK_SK_NS1P_6thread17LinearCombinationISJ_Li1EffLNS1U_9ScaleType4KindE0ELNS_15FloatRoundStyleE2ESJ_EENS1_15EpilogueDefaultEEEEEvvEEEEvNT_6ParamsE:
        .type           _ZN7cutlass13device_kernelINS_4gemm6kernel13GemmUniversalIN4cute5tupleIJiiiiEEENS1_10collective13CollectiveMmaINS1_39MainloopSm90TmaGmmaRmemAWarpSpecializedILi5ENS5_IJNS4_1CILi1EEESB_SB_EEENS1_35KernelTmaWarpSpecializedCooperativeEEENS5_IJNSA_ILi256EEENSA_ILi64EEENSA_ILi32EEEEEENS_10tfloat32_tENS5_IJlSB_lEEESJ_NS5_IJSB_llEEENS4_8TiledMMAINS4_8MMA_AtomIJNS4_4SM904GMMA29MMA_64x64x8_F32TF32TF32_RS_TNILNSP_7ScaleInE1ELSR_1EEEEEENS4_6LayoutINS5_IJNSA_ILi2EEESB_SB_EEENS5_IJSB_NSA_ILi0EEESX_EEEEENS5_IJNS4_10UnderscoreES10_S10_EEEEENS4_13SM90_TMA_LOADENS4_14ComposedLayoutINS4_7SwizzleILi3ELi4ELi3EEENS4_18smem_ptr_flag_bitsILi32EEENSU_INS5_IJNSA_ILi8EEESH_EEENS5_IJSH_SB_EEEEEEEvNS4_8identityES13_NS14_INS15_ILi1ELi4ELi3EEES18_NSU_INS5_IJS19_S19_EEENS5_IJSB_S19_EEEEEEENS4_9Copy_AtomIJNS4_39AutoVectorizingCopyWithAssumedAlignmentILi128EEESJ_EEES1E_EENS_8epilogue10collective6detail29Sm90TmaWarpSpecializedAdapterINS1Q_15DefaultEpilogueISJ_SK_SK_NS1P_6thread17LinearCombinationISJ_Li1EffLNS1U_9ScaleType4KindE0ELNS_15FloatRoundStyleE2ESJ_EENS1_15EpilogueDefaultEEEEEvvEEEEvNT_6ParamsE,@function
        .size           _ZN7cutlass13device_kernelINS_4gemm6kernel13GemmUniversalIN4cute5tupleIJiiiiEEENS1_10collective13CollectiveMmaINS1_39MainloopSm90TmaGmmaRmemAWarpSpecializedILi5ENS5_IJNS4_1CILi1EEESB_SB_EEENS1_35KernelTmaWarpSpecializedCooperativeEEENS5_IJNSA_ILi256EEENSA_ILi64EEENSA_ILi32EEEEEENS_10tfloat32_tENS5_IJlSB_lEEESJ_NS5_IJSB_llEEENS4_8TiledMMAINS4_8MMA_AtomIJNS4_4SM904GMMA29MMA_64x64x8_F32TF32TF32_RS_TNILNSP_7ScaleInE1ELSR_1EEEEEENS4_6LayoutINS5_IJNSA_ILi2EEESB_SB_EEENS5_IJSB_NSA_ILi0EEESX_EEEEENS5_IJNS4_10UnderscoreES10_S10_EEEEENS4_13SM90_TMA_LOADENS4_14ComposedLayoutINS4_7SwizzleILi3ELi4ELi3EEENS4_18smem_ptr_flag_bitsILi32EEENSU_INS5_IJNSA_ILi8EEESH_EEENS5_IJSH_SB_EEEEEEEvNS4_8identityES13_NS14_INS15_ILi1ELi4ELi3EEES18_NSU_INS5_IJS19_S19_EEENS5_IJSB_S19_EEEEEEENS4_9Copy_AtomIJNS4_39AutoVectorizingCopyWithAssumedAlignmentILi128EEESJ_EEES1E_EENS_8epilogue10collective6detail29Sm90TmaWarpSpecializedAdapterINS1Q_15DefaultEpilogueISJ_SK_SK_NS1P_6thread17LinearCombinationISJ_Li1EffLNS1U_9ScaleType4KindE0ELNS_15FloatRoundStyleE2ESJ_EENS1_15EpilogueDefaultEEEEEvvEEEEvNT_6ParamsE,(.L_x_209 - _ZN7cutlass13device_kernelINS_4gemm6kernel13GemmUniversalIN4cute5tupleIJiiiiEEENS1_10collective13CollectiveMmaINS1_39MainloopSm90TmaGmmaRmemAWarpSpecializedILi5ENS5_IJNS4_1CILi1EEESB_SB_EEENS1_35KernelTmaWarpSpecializedCooperativeEEENS5_IJNSA_ILi256EEENSA_ILi64EEENSA_ILi32EEEEEENS_10tfloat32_tENS5_IJlSB_lEEESJ_NS5_IJSB_llEEENS4_8TiledMMAINS4_8MMA_AtomIJNS4_4SM904GMMA29MMA_64x64x8_F32TF32TF32_RS_TNILNSP_7ScaleInE1ELSR_1EEEEEENS4_6LayoutINS5_IJNSA_ILi2EEESB_SB_EEENS5_IJSB_NSA_ILi0EEESX_EEEEENS5_IJNS4_10UnderscoreES10_S10_EEEEENS4_13SM90_TMA_LOADENS4_14ComposedLayoutINS4_7SwizzleILi3ELi4ELi3EEENS4_18smem_ptr_flag_bitsILi32EEENSU_INS5_IJNSA_ILi8EEESH_EEENS5_IJSH_SB_EEEEEEEvNS4_8identityES13_NS14_INS15_ILi1ELi4ELi3EEES18_NSU_INS5_IJS19_S19_EEENS5_IJSB_S19_EEEEEEENS4_9Copy_AtomIJNS4_39AutoVectorizingCopyWithAssumedAlignmentILi128EEESJ_EEES1E_EENS_8epilogue10collective6detail29Sm90TmaWarpSpecializedAdapterINS1Q_15DefaultEpilogueISJ_SK_SK_NS1P_6thread17LinearCombinationISJ_Li1EffLNS1U_9ScaleType4KindE0ELNS_15FloatRoundStyleE2ESJ_EENS1_15EpilogueDefaultEEEEEvvEEEEvNT_6ParamsE)
        .other          _ZN7cutlass13device_kernelINS_4gemm6kernel13GemmUniversalIN4cute5tupleIJiiiiEEENS1_10collective13CollectiveMmaINS1_39MainloopSm90TmaGmmaRmemAWarpSpecializedILi5ENS5_IJNS4_1CILi1EEESB_SB_EEENS1_35KernelTmaWarpSpecializedCooperativeEEENS5_IJNSA_ILi256EEENSA_ILi64EEENSA_ILi32EEEEEENS_10tfloat32_tENS5_IJlSB_lEEESJ_NS5_IJSB_llEEENS4_8TiledMMAINS4_8MMA_AtomIJNS4_4SM904GMMA29MMA_64x64x8_F32TF32TF32_RS_TNILNSP_7ScaleInE1ELSR_1EEEEEENS4_6LayoutINS5_IJNSA_ILi2EEESB_SB_EEENS5_IJSB_NSA_ILi0EEESX_EEEEENS5_IJNS4_10UnderscoreES10_S10_EEEEENS4_13SM90_TMA_LOADENS4_14ComposedLayoutINS4_7SwizzleILi3ELi4ELi3EEENS4_18smem_ptr_flag_bitsILi32EEENSU_INS5_IJNSA_ILi8EEESH_EEENS5_IJSH_SB_EEEEEEEvNS4_8identityES13_NS14_INS15_ILi1ELi4ELi3EEES18_NSU_INS5_IJS19_S19_EEENS5_IJSB_S19_EEEEEEENS4_9Copy_AtomIJNS4_39AutoVectorizingCopyWithAssumedAlignmentILi128EEESJ_EEES1E_EENS_8epilogue10collective6detail29Sm90TmaWarpSpecializedAdapterINS1Q_15DefaultEpilogueISJ_SK_SK_NS1P_6thread17LinearCombinationISJ_Li1EffLNS1U_9ScaleType4KindE0ELNS_15FloatRoundStyleE2ESJ_EENS1_15EpilogueDefaultEEEEEvvEEEEvNT_6ParamsE,@"STO_CUDA_ENTRY STV_DEFAULT"
_ZN7cutlass13device_kernelINS_4gemm6kernel13GemmUniversalIN4cute5tupleIJiiiiEEENS1_10collective13CollectiveMmaINS1_39MainloopSm90TmaGmmaRmemAWarpSpecializedILi5ENS5_IJNS4_1CILi1EEESB_SB_EEENS1_35KernelTmaWarpSpecializedCooperativeEEENS5_IJNSA_ILi256EEENSA_ILi64EEENSA_ILi32EEEEEENS_10tfloat32_tENS5_IJlSB_lEEESJ_NS5_IJSB_llEEENS4_8TiledMMAINS4_8MMA_AtomIJNS4_4SM904GMMA29MMA_64x64x8_F32TF32TF32_RS_TNILNSP_7ScaleInE1ELSR_1EEEEEENS4_6LayoutINS5_IJNSA_ILi2EEESB_SB_EEENS5_IJSB_NSA_ILi0EEESX_EEEEENS5_IJNS4_10UnderscoreES10_S10_EEEEENS4_13SM90_TMA_LOADENS4_14ComposedLayoutINS4_7SwizzleILi3ELi4ELi3EEENS4_18smem_ptr_flag_bitsILi32EEENSU_INS5_IJNSA_ILi8EEESH_EEENS5_IJSH_SB_EEEEEEEvNS4_8identityES13_NS14_INS15_ILi1ELi4ELi3EEES18_NSU_INS5_IJS19_S19_EEENS5_IJSB_S19_EEEEEEENS4_9Copy_AtomIJNS4_39AutoVectorizingCopyWithAssumedAlignmentILi128EEESJ_EEES1E_EENS_8epilogue10collective6detail29Sm90TmaWarpSpecializedAdapterINS1Q_15DefaultEpilogueISJ_SK_SK_NS1P_6thread17LinearCombinationISJ_Li1EffLNS1U_9ScaleType4KindE0ELNS_15FloatRoundStyleE2ESJ_EENS1_15EpilogueDefaultEEEEEvvEEEEvNT_6ParamsE:
[----:B------:R-:W0:Y:S02]  /*0000*/  LDC R1, c[0x0][0x28] ;  /* 0x00000a00ff017b82 */ /* 0x000e240000000800 */
[----:B0-----:R-:W-:Y:S01]  /*0010*/  VIADD R1, R1, 0xffffffb8 ;  /* 0xffffffb801017836 */ /* 0x001fe20000000000 */
[----:B------:R-:W0:Y:S01]  /*0020*/  S2R R2, SR_TID.X ;  /* 0x0000000000027919 */ /* 0x000e220000002100 */
[----:B------:R-:W-:Y:S01]  /*0030*/  ELECT P0, URZ, PT ;  /* 0x00000000003f782f */ /* 0x000fe20003800000 */
[----:B------:R-:W-:Y:S01]  /*0040*/  BSSY B0, `(.L_x_0) ;  /* 0x000000f000007945 */ /* 0x000fe20003800000 */
[--C-:B0-----:R-:W-:Y:S02]  /*0050*/  SHF.R.U32.HI R0, RZ, 0x5, R2.reuse ;  /* 0x00000005ff007819 */ /* 0x101fe40000011602 */
[----:B------:R-:W-:-:S03]  /*0060*/  SHF.R.U32.HI R16, RZ, 0x7, R2 ;  /* 0x00000007ff107819 */ /* 0x000fc60000011602 */
[----:B------:R-:W0:Y:S04]  /*0070*/  SHFL.IDX PT, R3, R0, RZ, 0x1f ;  /* 0x00001fff00037589 */ /* 0x000e2800000e0000 */
[----:B------:R1:W2:Y:S01]  /*0080*/  SHFL.IDX PT, R5, R16, RZ, 0x1f ;  /* 0x00001fff10057589 */ /* 0x0002a200000e0000 */
[----:B0-----:R-:W-:-:S13]  /*0090*/  ISETP.NE.OR P0, PT, R3, RZ, !P0 ;  /* 0x000000ff0300720c */ /* 0x001fda0004705670 */
[----:B-12---:R-:W-:Y:S05]  /*00a0*/  @P0 BRA `(.L_x_1) ;  /* 0x0000000000200947 */ /* 0x006fea0003800000 */
[----:B------:R-:W-:Y:S02]  /*00b0*/  ULDC.64 UR4, c[0x0][0x198] ;  /* 0x0000660000047ab9 */ /* 0x000fe40000000a00 */
[----:B------:R-:W-:Y:S02]  /*00c0*/  UIADD3 UR6, UP0, UR4, 0xf0, URZ ;  /* 0x000000f004067890 */ /* 0x000fe4000ff1e03f */
[----:B------:R-:W-:Y:S02]  /*00d0*/  UIADD3 UR4, UP1, UR4, 0x1f0, URZ ;  /* 0x000001f004047890 */ /* 0x000fe4000ff3e03f */
[----:B------:R-:W-:Y:S02]  /*00e0*/  UIADD3.X UR7, URZ, UR5, URZ, UP0, !UPT ;  /* 0x000000053f077290 */ /* 0x000fe400087fe43f */
[----:B------:R-:W-:-:S07]  /*00f0*/  UIADD3.X UR5, URZ, UR5, URZ, UP1, !UPT ;  /* 0x000000053f057290 */ /* 0x000fce0008ffe43f */
[----:B------:R0:W-:Y:S02]  /*0100*/  UTMACCTL.PF [UR6] ;  /* 0x00000000060079b9 */ /* 0x0001e40008040000 */
[----:B------:R0:W-:Y:S02]  /*0110*/  UTMACCTL.PF [UR4] ;  /* 0x00000000040079b9 */ /* 0x0001e40008040000 */
[----:B0-----:R-:W-:Y:S01]  /*0120*/  NOP ;  /* 0x0000000000007918 */ /* 0x001fe20000000000 */
.L_x_1:
[----:B------:R-:W-:Y:S05]  /*0130*/  BSYNC B0 ;  /* 0x0000000000007941 */ /* 0x000fea0003800000 */
.L_x_0:
[----:B------:R-:W0:Y:S02]  /*0140*/  SHFL.IDX PT, R2, R0, RZ, 0x1f ;  /* 0x00001fff00027589 */ /* 0x000e2400000e0000 */
[----:B0-----:R-:W-:-:S13]  /*0150*/  ISETP.NE.AND P0, PT, R2, RZ, PT ;  /* 0x000000ff0200720c */ /* 0x001fda0003f05270 */
[----:B------:R-:W-:Y:S05]  /*0160*/  @P0 BRA `(.L_x_2) ;  /* 0x0000000000600947 */ /* 0x000fea0003800000 */
[----:B------:R-:W0:Y:S01]  /*0170*/  S2UR UR8, SR_CgaCtaId ;  /* 0x00000000000879c3 */ /* 0x000e220000008800 */
[----:B------:R-:W-:Y:S01]  /*0180*/  UMOV UR4, 0x400 ;  /* 0x0000040000047882 */ /* 0x000fe20000000000 */
[----:B------:R-:W-:Y:S01]  /*0190*/  UMOV UR5, 0x1 ;  /* 0x0000000100057882 */ /* 0x000fe20000000000 */
[----:B------:R-:W-:Y:S01]  /*01a0*/  UMOV UR6, 0x100 ;  /* 0x0000010000067882 */ /* 0x000fe20000000000 */
[----:B------:R-:W-:Y:S01]  /*01b0*/  ELECT P0, URZ, PT ;  /* 0x00000000003f782f */ /* 0x000fe20003800000 */
[----:B------:R-:W-:-:S04]  /*01c0*/  UIADD3 UR6, -UR6, 0x100000, URZ ;  /* 0x0010000006067890 */ /* 0x000fc8000fffe13f */
[----:B------:R-:W-:Y:S02]  /*01d0*/  USHF.L.U32 UR7, UR6, 0xb, URZ ;  /* 0x0000000b06077899 */ /* 0x000fe4000800063f */
[----:B------:R-:W-:Y:S02]  /*01e0*/  USHF.L.U32 UR6, UR6, 0x1, URZ ;  /* 0x0000000106067899 */ /* 0x000fe4000800063f */
[----:B0-----:R-:W-:Y:S02]  /*01f0*/  ULEA UR8, UR8, UR4, 0x18 ;  /* 0x0000000408087291 */ /* 0x001fe4000f8ec03f */
[----:B------:R-:W-:-:S04]  /*0200*/  UIADD3 UR4, -UR5, 0x100000, URZ ;  /* 0x0010000005047890 */ /* 0x000fc8000fffe13f */
[----:B------:R-:W-:Y:S02]  /*0210*/  USHF.L.U32 UR5, UR4, 0xb, URZ ;  /* 0x0000000b04057899 */ /* 0x000fe4000800063f */
[----:B------:R-:W-:Y:S01]  /*0220*/  USHF.L.U32 UR4, UR4, 0x1, URZ ;  /* 0x0000000104047899 */ /* 0x000fe2000800063f */
[----:B------:R-:W0:Y:S11]  /*0230*/  FENCE.VIEW.ASYNC.S ;  /* 0x00000000000073c6 */ /* 0x000e360000000000 */
[----:B0-----:R0:W1:Y:S01]  /*0240*/  SYNCS.EXCH.64 URZ, [UR8], UR4 ;  /* 0x00000004083f75b2 */ /* 0x0010620008000100 */
[----:B------:R0:W2:Y:S01]  /*0250*/  SYNCS.EXCH.64 URZ, [UR8+0x28], UR6 ;  /* 0x00002806083f75b2 */ /* 0x0000a20008000100 */
[----:B------:R0:W3:Y:S01]  /*0260*/  SYNCS.EXCH.64 URZ, [UR8+0x8], UR4 ;  /* 0x00000804083f75b2 */ /* 0x0000e20008000100 */
[----:B------:R0:W4:Y:S01]  /*0270*/  SYNCS.EXCH.64 URZ, [UR8+0x30], UR6 ;  /* 0x00003006083f75b2 */ /* 0x0001220008000100 */
[----:B------:R0:W0:Y:S01]  /*0280*/  SYNCS.EXCH.64 URZ, [UR8+0x10], UR4 ;  /* 0x00001004083f75b2 */ /* 0x0000220008000100 */
[----:B------:R0:W0:Y:S01]  /*0290*/  SYNCS.EXCH.64 URZ, [UR8+0x38], UR6 ;  /* 0x00003806083f75b2 */ /* 0x0000220008000100 */
[----:B------:R0:W0:Y:S01]  /*02a0*/  SYNCS.EXCH.64 URZ, [UR8+0x18], UR4 ;  /* 0x00001804083f75b2 */ /* 0x0000220008000100 */
[----:B------:R0:W0:Y:S01]  /*02b0*/  SYNCS.EXCH.64 URZ, [UR8+0x40], UR6 ;  /* 0x00004006083f75b2 */ /* 0x0000220008000100 */
[----:B------:R0:W0:Y:S01]  /*02c0*/  SYNCS.EXCH.64 URZ, [UR8+0x20], UR4 ;  /* 0x00002004083f75b2 */ /* 0x0000220008000100 */
[----:B------:R0:W0:Y:S01]  /*02d0*/  SYNCS.EXCH.64 URZ, [UR8+0x48], UR6 ;  /* 0x00004806083f75b2 */ /* 0x0000220008000100 */
[----:B------:R-:W-:Y:S01]  /*02e0*/  NOP ;  /* 0x0000000000007918 */ /* 0x000fe20000000000 */
.L_x_2:
[----:B------:R-:W5:Y:S01]  /*02f0*/  LDL.LU R6, [R1+0xc] ;  /* 0x00000c0001067983 */ /* 0x000f620000300800 */
[----:B------:R-:W1:Y:S01]  /*0300*/  LDC R2, c[0x0][0x65c] ;  /* 0x00019700ff027b82 */ /* 0x000e620000000800 */
[----:B------:R-:W-:Y:S02]  /*0310*/  ELECT P0, URZ, PT ;  /* 0x00000000003f782f */ /* 0x000fe40003800000 */
[C---:B------:R-:W-:Y:S01]  /*0320*/  ISETP.NE.AND P2, PT, R5.reuse, RZ, PT ;  /* 0x000000ff0500720c */ /* 0x040fe20003f45270 */
[----:B------:R-:W2:Y:S01]  /*0330*/  SHFL.IDX PT, R0, R0, RZ, 0x1f ;  /* 0x00001fff00007589 */ /* 0x000ea200000e0000 */
[----:B0-----:R-:W-:Y:S01]  /*0340*/  UMOV UR4, 0x20 ;  /* 0x0000002000047882 */ /* 0x001fe20000000000 */
[----:B------:R-:W-:Y:S01]  /*0350*/  VIADD R10, R5, 0xffffffff ;  /* 0xffffffff050a7836 */ /* 0x000fe20000000000 */
[----:B------:R-:W-:Y:S01]  /*0360*/  NOP ;  /* 0x0000000000007918 */ /* 0x000fe20000000000 */
[----:B------:R-:W0:Y:S01]  /*0370*/  S2R R4, SR_CTAID.Y ;  /* 0x0000000000047919 */ /* 0x000e220000002600 */
[----:B------:R-:W-:-:S02]  /*0380*/  NOP ;  /* 0x0000000000007918 */ /* 0x000fc40000000000 */
[----:B------:R-:W-:Y:S02]  /*0390*/  ISETP.GE.U32.AND P1, PT, R10, 0x2, PT ;  /* 0x000000020a00780c */ /* 0x000fe40003f26070 */
[----:B-1----:R-:W-:Y:S02]  /*03a0*/  ISETP.NE.AND P3, PT, R2, 0x1, PT ;  /* 0x000000010200780c */ /* 0x002fe40003f65270 */
[----:B------:R-:W1:Y:S01]  /*03b0*/  S2R R2, SR_CTAID.X ;  /* 0x0000000000027919 */ /* 0x000e620000002500 */
[----:B--2---:R-:W-:-:S10]  /*03c0*/  ISETP.NE.OR P0, PT, R0, RZ, !P0 ;  /* 0x000000ff0000720c */ /* 0x004fd40004705670 */
[----:B------:R-:W1:Y:S01]  /*03d0*/  @P3 LDC R9, c[0x0][0x10] ;  /* 0x00000400ff093b82 */ /* 0x000e620000000800 */
[----:B------:R-:W-:Y:S02]  /*03e0*/  @P3 IMAD.MOV.U32 R7, RZ, RZ, RZ ;  /* 0x000000ffff073224 */ /* 0x000fe400078e00ff */
[----:B------:R-:W-:Y:S01]  /*03f0*/  VOTEU.ALL UP0, P0 ;  /* 0x00000000003f7886 */ /* 0x000fe20000000000 */
[----:B------:R-:W-:-:S04]  /*0400*/  VOTEU.ALL UP1, P0 ;  /* 0x00000000003f7886 */ /* 0x000fc80000020000 */
[----:B------:R-:W2:Y:S01]  /*0410*/  @!UP0 S2UR UR7, SR_CgaCtaId ;  /* 0x00000000000789c3 */ /* 0x000ea20000008800 */
[----:B------:R-:W-:Y:S01]  /*0420*/  @!UP0 UMOV UR6, 0x400 ;  /* 0x0000040000068882 */ /* 0x000fe20000000000 */
[----:B------:R-:W-:-:S04]  /*0430*/  @!UP0 UIADD3 UR4, -UR4, 0x100000, URZ ;  /* 0x0010000004048890 */ /* 0x000fc8000fffe13f */
[----:B------:R-:W-:Y:S02]  /*0440*/  @!UP0 USHF.L.U32 UR5, UR4, 0xb, URZ ;  /* 0x0000000b04058899 */ /* 0x000fe4000800063f */
[----:B------:R-:W-:Y:S01]  /*0450*/  @!UP0 USHF.L.U32 UR4, UR4, 0x1, URZ ;  /* 0x0000000104048899 */ /* 0x000fe2000800063f */
[----:B------:R-:W3:Y:S01]  /*0460*/  @!P3 LDC R11, c[0x0][0xc] ;  /* 0x00000300ff0bbb82 */ /* 0x000ee20000000800 */
[----:B--2---:R-:W-:Y:S01]  /*0470*/  @!UP0 ULEA UR6, UR7, UR6, 0x18 ;  /* 0x0000000607068291 */ /* 0x004fe2000f8ec03f */
[----:B------:R-:W-:Y:S01]  /*0480*/  VOTEU.ALL UP0, P0 ;  /* 0x00000000003f7886 */ /* 0x000fe20000000000 */
[----:B------:R-:W2:Y:S10]  /*0490*/  FENCE.VIEW.ASYNC.S ;  /* 0x00000000000073c6 */ /* 0x000eb40000000000 */
[----:B--2---:R2:W3:Y:S01]  /*04a0*/  @!UP0 SYNCS.EXCH.64 URZ, [UR6+0x60], UR4 ;  /* 0x00006004063f85b2 */ /* 0x0044e20008000100 */
[----:B------:R2:W3:Y:S01]  /*04b0*/  @!UP1 SYNCS.EXCH.64 URZ, [UR6+0x68], UR4 ;  /* 0x00006804063f95b2 */ /* 0x0004e20008000100 */
[----:B------:R-:W-:Y:S01]  /*04c0*/  NOP ;  /* 0x0000000000007918 */ /* 0x000fe20000000000 */
[----:B-----5:R-:W-:-:S04]  /*04d0*/  LOP3.LUT R6, R6, 0xfffff7ff, RZ, 0xc0, !PT ;  /* 0xfffff7ff06067812 */ /* 0x020fc800078ec0ff */
[----:B------:R-:W-:-:S05]  /*04e0*/  @P3 LOP3.LUT R6, R6, 0x800, RZ, 0xfc, !PT ;  /* 0x0000080006063812 */ /* 0x000fca00078efcff */
[----:B------:R5:W-:Y:S02]  /*04f0*/  STL [R1+0xc], R6 ;  /* 0x00000c0601007387 */ /* 0x000be40000100800 */
[----:B-----5:R-:W-:-:S04]  /*0500*/  SHF.R.S32.HI R6, RZ, 0x1f, R3 ;  /* 0x0000001fff067819 */ /* 0x020fc80000011403 */
[----:B------:R-:W-:-:S04]  /*0510*/  LEA.HI R6, R6, R3, RZ, 0x2 ;  /* 0x0000000306067211 */ /* 0x000fc800078f10ff */
[----:B------:R-:W-:Y:S01]  /*0520*/  LOP3.LUT R0, R6, 0xfffffffc, RZ, 0xc0, !PT ;  /* 0xfffffffc06007812 */ /* 0x000fe200078ec0ff */
[----:B0-----:R-:W-:-:S04]  /*0530*/  @P3 IMAD.MOV.U32 R6, RZ, RZ, R4 ;  /* 0x000000ffff063224 */ /* 0x001fc800078e0004 */
[----:B------:R-:W-:Y:S02]  /*0540*/  IMAD.IADD R0, R3, 0x1, -R0 ;  /* 0x0000000103007824 */ /* 0x000fe400078e0a00 */
[----:B------:R-:W-:Y:S02]  /*0550*/  IMAD.MOV.U32 R3, RZ, RZ, RZ ;  /* 0x000000ffff037224 */ /* 0x000fe400078e00ff */
[----:B-1----:R-:W-:Y:S01]  /*0560*/  @P3 IMAD.WIDE.U32 R8, R2, R9, R6 ;  /* 0x0000000902083225 */ /* 0x002fe200078e0006 */
[----:B---34-:R-:W-:Y:S01]  /*0570*/  BAR.SYNC.DEFER_BLOCKING 0x0 ;  /* 0x0000000000007b1d */ /* 0x018fe20000010000 */
[C---:B------:R-:W-:Y:S02]  /*0580*/  ISETP.NE.AND P0, PT, R0.reuse, 0x3, PT ;  /* 0x000000030000780c */ /* 0x040fe40003f05270 */
[----:B------:R-:W-:Y:S02]  /*0590*/  @!P3 IMAD.WIDE.U32 R6, R11, R4, R2 ;  /* 0x000000040b06b225 */ /* 0x000fe400078e0002 */
[----:B------:R-:W-:-:S02]  /*05a0*/  ISETP.EQ.OR P0, PT, R0, RZ, !P0 ;  /* 0x000000ff0000720c */ /* 0x000fc40004702670 */
[----:B------:R-:W-:Y:S02]  /*05b0*/  @P3 IMAD.MOV.U32 R12, RZ, RZ, R8 ;  /* 0x000000ffff0c3224 */ /* 0x000fe400078e0008 */
[----:B------:R-:W-:Y:S01]  /*05c0*/  ISETP.EQ.AND P0, PT, R5, RZ, P0 ;  /* 0x000000ff0500720c */ /* 0x000fe20000702270 */
[----:B------:R-:W-:Y:S02]  /*05d0*/  @P3 IMAD.MOV.U32 R5, RZ, RZ, RZ ;  /* 0x000000ffff053224 */ /* 0x000fe400078e00ff */
[----:B------:R-:W-:Y:S02]  /*05e0*/  @!P3 IMAD.MOV.U32 R12, RZ, RZ, R6 ;  /* 0x000000ffff0cb224 */ /* 0x000fe400078e0006 */
[----:B------:R-:W-:Y:S01]  /*05f0*/  @P3 IMAD.IADD R20, R9, 0x1, R5 ;  /* 0x0000000109143824 */ /* 0x000fe200078e0205 */
[----:B------:R-:W-:Y:S01]  /*0600*/  SEL R5, RZ, 0x1, !P0 ;  /* 0x00000001ff057807 */ /* 0x000fe20004000000 */
[----:B------:R-:W-:Y:S01]  /*0610*/  @!P3 IMAD.MOV.U32 R20, RZ, RZ, R7 ;  /* 0x000000ffff14b224 */ /* 0x000fe200078e0007 */
[----:B------:R2:W-:Y:S02]  /*0620*/  STL [R1+0x1c], R12 ;  /* 0x00001c0c01007387 */ /* 0x0005e40000100800 */
[----:B------:R-:W-:-:S02]  /*0630*/  SEL R5, R5, 0x2, P1 ;  /* 0x0000000205057807 */ /* 0x000fc40000800000 */
[----:B------:R2:W-:Y:S04]  /*0640*/  STL [R1+0x18], R20 ;  /* 0x0000181401007387 */ /* 0x0005e80000100800 */
[----:B------:R2:W-:Y:S01]  /*0650*/  STL [R1+0x14], R5 ;  /* 0x0000140501007387 */ /* 0x0005e20000100800 */
[----:B------:R-:W-:Y:S05]  /*0660*/  @!P2 BRA `(.L_x_3) ;  /* 0x0000007400e0a947 */ /* 0x000fea0003800000 */
[----:B------:R-:W-:-:S13]  /*0670*/  ISETP.GT.U32.AND P0, PT, R10, 0x1, PT ;  /* 0x000000010a00780c */ /* 0x000fda0003f04070 */
[----:B--2---:R-:W-:Y:S05]  /*0680*/  @P0 EXIT ;  /* 0x000000000000094d */ /* 0x004fea0003800000 */
[----:B------:R-:W-:Y:S01]  /*0690*/  ULDC.64 UR4, c[0x0][0x650] ;  /* 0x0001940000047ab9 */ /* 0x000fe20000000a00 */
[----:B------:R-:W-:Y:S01]  /*06a0*/  PRMT R0, RZ, 0x7610, R0 ;  /* 0x00007610ff007816 */ /* 0x000fe20000000000 */
[----:B------:R-:W-:Y:S01]  /*06b0*/  IMAD.MOV.U32 R22, RZ, RZ, -0x1 ;  /* 0xffffffffff167424 */ /* 0x000fe200078e00ff */
[----:B------:R-:W-:Y:S01]  /*06c0*/  ISETP.GE.U32.AND P0, PT, R12, UR4, PT ;  /* 0x000000040c007c0c */ /* 0x000fe2000bf06070 */
[----:B------:R-:W-:Y:S02]  /*06d0*/  IMAD.MOV.U32 R23, RZ, RZ, -0x1 ;  /* 0xffffffffff177424 */ /* 0x000fe400078e00ff */
[----:B------:R-:W-:Y:S01]  /*06e0*/  IMAD.MOV.U32 R17, RZ, RZ, -0x1 ;  /* 0xffffffffff117424 */ /* 0x000fe200078e00ff */
[----:B------:R-:W-:-:S13]  /*06f0*/  ISETP.GE.U32.AND.EX P0, PT, R20, UR5, PT, P0 ;  /* 0x0000000514007c0c */ /* 0x000fda000bf06100 */
[----:B------:R-:W-:Y:S05]  /*0700*/  @P0 BRA `(.L_x_4) ;  /* 0x0000000400640947 */ /* 0x000fea0003800000 */
[----:B------:R-:W0:Y:S01]  /*0710*/  LDC.64 R14, c[0x0][0x628] ;  /* 0x00018a00ff0e7b82 */ /* 0x000e220000000a00 */
[----:B------:R-:W-:Y:S02]  /*0720*/  IMAD.MOV.U32 R6, RZ, RZ, R12 ;  /* 0x000000ffff067224 */ /* 0x000fe400078e000c */
[----:B------:R-:W-:-:S05]  /*0730*/  IMAD.MOV.U32 R7, RZ, RZ, R20 ;  /* 0x000000ffff077224 */ /* 0x000fca00078e0014 */
[----:B------:R-:W1:Y:S08]  /*0740*/  LDC R0, c[0x0][0x630] ;  /* 0x00018c00ff007b82 */ /* 0x000e700000000800 */
[----:B------:R-:W2:Y:S01]  /*0750*/  LDC.64 R18, c[0x0][0x620] ;  /* 0x00018800ff127b82 */ /* 0x000ea20000000a00 */
[----:B0-----:R-:W-:-:S04]  /*0760*/  ISETP.NE.U32.AND P0, PT, R14, RZ, PT ;  /* 0x000000ff0e00720c */ /* 0x001fc80003f05070 */
[----:B------:R-:W-:-:S13]  /*0770*/  ISETP.NE.AND.EX P0, PT, R15, RZ, PT, P0 ;  /* 0x000000ff0f00720c */ /* 0x000fda0003f05300 */
[----:B-12---:R-:W-:Y:S05]  /*0780*/  @!P0 BRA `(.L_x_5) ;  /* 0x0000000000288947 */ /* 0x006fea0003800000 */
[----:B------:R-:W0:Y:S02]  /*0790*/  LDC R5, c[0x0][0x634] ;  /* 0x00018d00ff057b82 */ /* 0x000e240000000800 */
[----:B0-----:R-:W-:-:S05]  /*07a0*/  IADD3 R5, P0, R12, R5, RZ ;  /* 0x000000050c057210 */ /* 0x001fca0007f1e0ff */
[----:B------:R-:W-:-:S04]  /*07b0*/  IMAD.X R13, RZ, RZ, R20, P0 ;  /* 0x000000ffff0d7224 */ /* 0x000fc800000e0614 */
[----:B------:R-:W-:-:S04]  /*07c0*/  IMAD.WIDE.U32 R6, R13, R14, RZ ;  /* 0x0000000e0d067225 */ /* 0x000fc800078e00ff */
[----:B------:R-:W-:-:S04]  /*07d0*/  IMAD.WIDE.U32 R8, P0, R5, R15, R6 ;  /* 0x0000000f05087225 */ /* 0x000fc80007800006 */
[----:B------:R-:W-:-:S04]  /*07e0*/  IMAD.WIDE.U32 R6, R5, R14, RZ ;  /* 0x0000000e05067225 */ /* 0x000fc800078e00ff */
[----:B------:R-:W-:Y:S01]  /*07f0*/  IMAD.X R11, RZ, RZ, RZ, P0 ;  /* 0x000000ffff0b7224 */ /* 0x000fe200000e06ff */
[----:B------:R-:W-:Y:S01]  /*0800*/  IADD3 RZ, P0, R7, R8, RZ ;  /* 0x0000000807ff7210 */ /* 0x000fe20007f1e0ff */
[----:B------:R-:W-:-:S04]  /*0810*/  IMAD.MOV.U32 R10, RZ, RZ, R9 ;  /* 0x000000ffff0a7224 */ /* 0x000fc800078e0009 */
[----:B------:R-:W-:-:S08]  /*0820*/  IMAD.WIDE.U32.X R6, R13, R15, R10, P0 ;  /* 0x0000000f0d067225 */ /* 0x000fd000000e040a */
.L_x_5:
[-CC-:B------:R-:W-:Y:S01]  /*0830*/  SHF.R.U64 R24, R6, R0.reuse, R7.reuse ;  /* 0x0000000006187219 */ /* 0x180fe20000001207 */
[----:B------:R-:W0:Y:S01]  /*0840*/  LDC R10, c[0x0][0x618] ;  /* 0x00018600ff0a7b82 */ /* 0x000e220000000800 */
[----:B------:R-:W-:Y:S01]  /*0850*/  SHF.R.U32.HI R3, RZ, R0, R7 ;  /* 0x00000000ff037219 */ /* 0x000fe20000011607 */
[----:B------:R-:W-:Y:S01]  /*0860*/  IMAD.MOV.U32 R7, RZ, RZ, R20 ;  /* 0x000000ffff077224 */ /* 0x000fe200078e0014 */
[----:B------:R-:W-:Y:S01]  /*0870*/  IADD3 R5, P0, RZ, -R24, RZ ;  /* 0x80000018ff057210 */ /* 0x000fe20007f1e0ff */
[----:B------:R-:W-:Y:S01]  /*0880*/  ULDC UR4, c[0x0][0x150] ;  /* 0x0000540000047ab9 */ /* 0x000fe20000000800 */
[----:B------:R-:W-:Y:S01]  /*0890*/  I2FP.F32.U32 R0, R2 ;  /* 0x0000000200007245 */ /* 0x000fe20000201000 */
[----:B------:R-:W-:Y:S02]  /*08a0*/  IMAD.MOV.U32 R6, RZ, RZ, R12 ;  /* 0x000000ffff067224 */ /* 0x000fe400078e000c */
[----:B------:R-:W1:Y:S01]  /*08b0*/  LDC.64 R20, c[0x0][0x640] ;  /* 0x00019000ff147b82 */ /* 0x000e620000000a00 */
[----:B------:R-:W-:-:S02]  /*08c0*/  IMAD.X R9, RZ, RZ, ~R3, P0 ;  /* 0x000000ffff097224 */ /* 0x000fc400000e0e03 */
[----:B------:R-:W-:Y:S01]  /*08d0*/  FMUL R0, R0, UR4 ;  /* 0x0000000400007c20 */ /* 0x000fe20008400000 */
[----:B------:R-:W-:Y:S01]  /*08e0*/  IMAD.WIDE.U32 R6, R5, R18, R6 ;  /* 0x0000001205067225 */ /* 0x000fe200078e0006 */
[----:B------:R-:W-:-:S03]  /*08f0*/  ULDC UR4, c[0x0][0x154] ;  /* 0x0000550000047ab9 */ /* 0x000fc60000000800 */
[----:B------:R-:W-:Y:S01]  /*0900*/  IMAD R8, R9, R18, RZ ;  /* 0x0000001209087224 */ /* 0x000fe200078e02ff */
[----:B------:R-:W2:Y:S01]  /*0910*/  LDC R3, c[0x0][0x144] ;  /* 0x00005100ff037b82 */ /* 0x000ea20000000800 */
[----:B------:R-:W3:Y:S01]  /*0920*/  F2I.U32.TRUNC.NTZ R0, R0 ;  /* 0x0000000000007305 */ /* 0x000ee2000020f000 */
[----:B------:R-:W-:Y:S02]  /*0930*/  IMAD.MOV.U32 R9, RZ, RZ, -0x1 ;  /* 0xffffffffff097424 */ /* 0x000fe400078e00ff */
[----:B------:R-:W-:-:S04]  /*0940*/  IMAD R5, R5, R19, R8 ;  /* 0x0000001305057224 */ /* 0x000fc800078e0208 */
[----:B------:R-:W4:Y:S01]  /*0950*/  LDC R14, c[0x0][0x608] ;  /* 0x00018200ff0e7b82 */ /* 0x000f220000000800 */
[----:B------:R-:W-:Y:S01]  /*0960*/  IMAD.IADD R7, R7, 0x1, R5 ;  /* 0x0000000107077824 */ /* 0x000fe200078e0205 */
[----:B------:R-:W-:-:S04]  /*0970*/  I2FP.F32.U32 R5, R4 ;  /* 0x0000000400057245 */ /* 0x000fc80000201000 */
[-CC-:B0-----:R-:W-:Y:S02]  /*0980*/  SHF.R.U64 R12, R6, R10.reuse, R7.reuse ;  /* 0x0000000a060c7219 */ /* 0x181fe40000001207 */
[----:B------:R-:W0:Y:S01]  /*0990*/  LDC R8, c[0x0][0x658] ;  /* 0x00019600ff087b82 */ /* 0x000e220000000800 */
[----:B-1----:R-:W-:Y:S01]  /*09a0*/  ISETP.NE.U32.AND P0, PT, R20, RZ, PT ;  /* 0x000000ff1400720c */ /* 0x002fe20003f05070 */
[----:B---3--:R-:W-:Y:S01]  /*09b0*/  IMAD.MOV R6, RZ, RZ, -R0 ;  /* 0x000000ffff067224 */ /* 0x008fe200078e0a00 */
[----:B------:R-:W-:Y:S02]  /*09c0*/  SHF.R.U32.HI R7, RZ, R10, R7 ;  /* 0x0000000aff077219 */ /* 0x000fe40000011607 */
[----:B------:R-:W-:-:S03]  /*09d0*/  ISETP.NE.AND.EX P0, PT, R21, RZ, PT, P0 ;  /* 0x000000ff1500720c */ /* 0x000fc60003f05300 */
[----:B------:R-:W1:Y:S01]  /*09e0*/  LDC R13, c[0x0][0x148] ;  /* 0x00005200ff0d7b82 */ /* 0x000e620000000800 */
[----:B--2---:R-:W-:Y:S02]  /*09f0*/  IMAD R0, R3, R6, R2 ;  /* 0x0000000603007224 */ /* 0x004fe400078e0202 */
[----:B------:R-:W-:-:S04]  /*0a00*/  FMUL R3, R5, UR4 ;  /* 0x0000000405037c20 */ /* 0x000fc80008400000 */
[----:B------:R2:W3:Y:S01]  /*0a10*/  F2I.U32.TRUNC.NTZ R11, R3 ;  /* 0x00000003000b7305 */ /* 0x0004e2000020f000 */
[----:B------:R-:W1:Y:S01]  /*0a20*/  LDC R17, c[0x0][0x600] ;  /* 0x00018000ff117b82 */ /* 0x000e620000000800 */
[-CC-:B----4-:R-:W-:Y:S02]  /*0a30*/  SHF.R.U64 R23, R12, R14.reuse, R7.reuse ;  /* 0x0000000e0c177219 */ /* 0x190fe40000001207 */
[----:B------:R-:W-:Y:S01]  /*0a40*/  SHF.R.U32.HI R5, RZ, R14, R7 ;  /* 0x0000000eff057219 */ /* 0x000fe20000011607 */
[----:B------:R-:W-:-:S04]  /*0a50*/  IMAD.MOV.U32 R7, RZ, RZ, 0x1 ;  /* 0x00000001ff077424 */ /* 0x000fc800078e00ff */
[----:B------:R-:W4:Y:S01]  /*0a60*/  LDC R18, c[0x0][0x648] ;  /* 0x00019200ff127b82 */ /* 0x000f220000000800 */
[-C--:B0-----:R-:W-:Y:S02]  /*0a70*/  SHF.L.U32 R2, R9, R8.reuse, RZ ;  /* 0x0000000809027219 */ /* 0x081fe400000006ff */
[-CC-:B------:R-:W-:Y:S02]  /*0a80*/  SHF.R.U64 R14, R23, R8.reuse, R5.reuse ;  /* 0x00000008170e7219 */ /* 0x180fe40000001205 */
[----:B------:R-:W-:Y:S02]  /*0a90*/  SHF.R.U32.HI R15, RZ, R8, R5 ;  /* 0x00000008ff0f7219 */ /* 0x000fe40000011605 */
[----:B------:R-:W-:Y:S01]  /*0aa0*/  LOP3.LUT R10, RZ, R2, RZ, 0x33, !PT ;  /* 0x00000002ff0a7212 */ /* 0x000fe200078e33ff */
[----:B------:R-:W0:Y:S01]  /*0ab0*/  LDC R19, c[0x0][0x638] ;  /* 0x00018e00ff137b82 */ /* 0x000e220000000800 */
[----:B------:R-:W-:Y:S01]  /*0ac0*/  SHF.L.U32 R5, R7, R8, RZ ;  /* 0x0000000807057219 */ /* 0x000fe200000006ff */
[----:B------:R-:W-:-:S02]  /*0ad0*/  IMAD.MOV.U32 R2, RZ, RZ, R14 ;  /* 0x000000ffff027224 */ /* 0x000fc400078e000e */
[----:B--2---:R-:W-:-:S04]  /*0ae0*/  IMAD.MOV.U32 R3, RZ, RZ, R15 ;  /* 0x000000ffff037224 */ /* 0x004fc800078e000f */
[----:B------:R-:W2:Y:S01]  /*0af0*/  LDC R22, c[0x0][0x610] ;  /* 0x00018400ff167b82 */ /* 0x000ea20000000800 */
[----:B---3--:R-:W-:Y:S05]  /*0b00*/  @!P0 BRA `(.L_x_6) ;  /* 0x0000000000288947 */ /* 0x008fea0003800000 */
[----:B------:R-:W3:Y:S02]  /*0b10*/  LDC R9, c[0x0][0x64c] ;  /* 0x00019300ff097b82 */ /* 0x000ee40000000800 */
[----:B---3--:R-:W-:-:S05]  /*0b20*/  IADD3 R9, P0, R14, R9, RZ ;  /* 0x000000090e097210 */ /* 0x008fca0007f1e0ff */
        /* <DEDUP_REMOVED lines=8> */
.L_x_6:
[----:B----4-:R-:W-:Y:S01]  /*0bb0*/  SHF.R.U64 R2, R2, R18, R3 ;  /* 0x0000001202027219 */ /* 0x010fe20000001203 */
[----:B-1----:R-:W-:Y:S01]  /*0bc0*/  VIADD R3, R17, 0xffffffff ;  /* 0xffffffff11037836 */ /* 0x002fe20000000000 */
[----:B------:R-:W-:Y:S01]  /*0bd0*/  LOP3.LUT R10, R23, R10, RZ, 0xc0, !PT ;  /* 0x0000000a170a7212 */ /* 0x000fe200078ec0ff */
[----:B------:R-:W-:Y:S02]  /*0be0*/  IMAD.MOV R11, RZ, RZ, -R11 ;  /* 0x000000ffff0b7224 */ /* 0x000fe400078e0a0b */
[----:B------:R-:W-:Y:S01]  /*0bf0*/  IMAD.MOV R6, RZ, RZ, -R2 ;  /* 0x000000ffff067224 */ /* 0x000fe200078e0a02 */
[----:B------:R-:W-:Y:S01]  /*0c00*/  LOP3.LUT R3, R12, R3, RZ, 0xc0, !PT ;  /* 0x000000030c037212 */ /* 0x000fe200078ec0ff */
[----:B------:R-:W-:Y:S02]  /*0c10*/  IMAD R5, R5, R2, R10 ;  /* 0x0000000205057224 */ /* 0x000fe400078e020a */
[----:B------:R-:W-:Y:S02]  /*0c20*/  @P3 IMAD R0, R13, R11, R4 ;  /* 0x0000000b0d003224 */ /* 0x000fe400078e0204 */
[----:B0-----:R-:W-:-:S02]  /*0c30*/  IMAD R2, R6, R19, R14 ;  /* 0x0000001306027224 */ /* 0x001fc400078e020e */
[----:B--2---:R-:W-:Y:S02]  /*0c40*/  IMAD R22, R5, R22, R0 ;  /* 0x0000001605167224 */ /* 0x004fe400078e0200 */
[----:B------:R-:W-:Y:S02]  /*0c50*/  IMAD R3, R2, R17, R3 ;  /* 0x0000001102037224 */ /* 0x000fe400078e0203 */
[----:B------:R-:W-:Y:S02]  /*0c60*/  IMAD.MOV.U32 R0, RZ, RZ, 0x1 ;  /* 0x00000001ff007424 */ /* 0x000fe400078e00ff */
[----:B------:R-:W-:Y:S01]  /*0c70*/  IMAD.MOV.U32 R17, RZ, RZ, R24 ;  /* 0x000000ffff117224 */ /* 0x000fe200078e0018 */
[----:B------:R-:W-:Y:S02]  /*0c80*/  SEL R23, R3, R22, !P3 ;  /* 0x0000001603177207 */ /* 0x000fe40005800000 */
[----:B------:R-:W-:-:S07]  /*0c90*/  SEL R22, R22, R3, !P3 ;  /* 0x0000000316167207 */ /* 0x000fce0005800000 */
.L_x_4:
[----:B------:R-:W-:-:S08]  /*0ca0*/  NOP ;  /* 0x0000000000007918 */ /* 0x000fd00000000000 */
[----:B------:R-:W0:Y:S02]  /*0cb0*/  USETMAXREG.TRY_ALLOC.CTAPOOL UP0, 0xe8 ;  /* 0x000000e8000079c8 */ /* 0x000e240008000600 */
[----:B0-----:R-:W-:-:S13]  /*0cc0*/  PLOP3.LUT P0, PT, PT, PT, UP0, 0x80, 0x0 ;  /* 0x000000000000781c */ /* 0x001fda0003f0f008 */
[----:B------:R-:W-:Y:S05]  /*0cd0*/  @!P0 BRA `(.L_x_4) ;  /* 0xfffffffc00f08947 */ /* 0x000fea000383ffff */
[----:B------:R-:W-:Y:S01]  /*0ce0*/  ULDC.64 UR4, c[0x0][0x598] ;  /* 0x0001660000047ab9 */ /* 0x000fe20000000a00 */
[----:B------:R-:W-:Y:S01]  /*0cf0*/  ULDC.64 UR36, c[0x0][0x208] ;  /* 0x0000820000247ab9 */ /* 0x000fe20000000a00 */
[----:B------:R-:W-:-:S04]  /*0d00*/  ISETP.NE.U32.AND P0, PT, RZ, UR4, PT ;  /* 0x00000004ff007c0c */ /* 0x000fc8000bf05070 */
[----:B------:R-:W-:-:S13]  /*0d10*/  ISETP.NE.AND.EX P0, PT, RZ, UR5, PT, P0 ;  /* 0x00000005ff007c0c */ /* 0x000fda000bf05300 */
[----:B------:R-:W-:Y:S05]  /*0d20*/  @!P0 BRA `(.L_x_7) ;  /* 0x00000000001c8947 */ /* 0x000fea0003800000 */
[----:B------:R-:W0:Y:S02]  /*0d30*/  LDC.64 R2, c[0x0][0x598] ;  /* 0x00016600ff027b82 */ /* 0x000e240000000a00 */
[----:B0-----:R-:W2:Y:S02]  /*0d40*/  LDG.E.64 R2, desc[UR36][R2.64] ;  /* 0x0000002402027981 */ /* 0x001ea4000c1e1b00 */
[----:B--2---:R-:W-:-:S04]  /*0d50*/  ISETP.NE.U32.AND P0, PT, R2, RZ, PT ;  /* 0x000000ff0200720c */ /* 0x004fc80003f05070 */
[----:B------:R-:W-:-:S13]  /*0d60*/  ISETP.NE.AND.EX P0, PT, R3, RZ, PT, P0 ;  /* 0x000000ff0300720c */ /* 0x000fda0003f05300 */
[----:B------:R-:W-:Y:S05]  /*0d70*/  @!P0 BRA `(.L_x_7) ;  /* 0x0000000000088947 */ /* 0x000fea0003800000 */
[----:B------:R0:W5:Y:S01]  /*0d80*/  LD.E R18, desc[UR36][R2.64] ;  /* 0x0000002402127980 */ /* 0x000162000c101900 */
[----:B------:R-:W-:Y:S05]  /*0d90*/  BRA `(.L_x_8) ;  /* 0x0000000000247947 */ /* 0x000fea0003800000 */
.L_x_7:
[----:B------:R-:W-:Y:S02]  /*0da0*/  ULDC.64 UR4, c[0x0][0x588] ;  /* 0x0001620000047ab9 */ /* 0x000fe40000000a00 */
[----:B------:R-:W-:-:S04]  /*0db0*/  ISETP.NE.U32.AND P0, PT, RZ, UR4, PT ;  /* 0x00000004ff007c0c */ /* 0x000fc8000bf05070 */
[----:B------:R-:W-:-:S13]  /*0dc0*/  ISETP.NE.AND.EX P0, PT, RZ, UR5, PT, P0 ;  /* 0x00000005ff007c0c */ /* 0x000fda000bf05300 */
[----:B------:R-:W-:Y:S05]  /*0dd0*/  @!P0 BRA `(.L_x_9) ;  /* 0x00000000000c8947 */ /* 0x000fea0003800000 */
[----:B------:R-:W0:Y:S02]  /*0de0*/  LDC.64 R18, c[0x0][0x588] ;  /* 0x00016200ff127b82 */ /* 0x000e240000000a00 */
[----:B0-----:R1:W5:Y:S01]  /*0df0*/  LDG.E R18, desc[UR36][R18.64] ;  /* 0x0000002412127981 */ /* 0x001362000c1e1900 */
[----:B------:R-:W-:Y:S05]  /*0e00*/  BRA `(.L_x_8) ;  /* 0x0000000000087947 */ /* 0x000fea0003800000 */
.L_x_9:
[----:B------:R-:W-:Y:S02]  /*0e10*/  ULDC UR4, c[0x0][0x580] ;  /* 0x0001600000047ab9 */ /* 0x000fe40000000800 */
[----:B------:R-:W-:-:S07]  /*0e20*/  IMAD.U32 R18, RZ, RZ, UR4 ;  /* 0x00000004ff127e24 */ /* 0x000fce000f8e00ff */
.L_x_8:
[----:B------:R-:W-:Y:S02]  /*0e30*/  ULDC.64 UR4, c[0x0][0x5a0] ;  /* 0x0001680000047ab9 */ /* 0x000fe40000000a00 */
[----:B------:R-:W-:-:S04]  /*0e40*/  ISETP.NE.U32.AND P0, PT, RZ, UR4, PT ;  /* 0x00000004ff007c0c */ /* 0x000fc8000bf05070 */
[----:B------:R-:W-:-:S13]  /*0e50*/  ISETP.NE.AND.EX P0, PT, RZ, UR5, PT, P0 ;  /* 0x00000005ff007c0c */ /* 0x000fda000bf05300 */
[----:B------:R-:W-:Y:S05]  /*0e60*/  @!P0 BRA `(.L_x_10) ;  /* 0x00000000001c8947 */ /* 0x000fea0003800000 */
[----:B0-----:R-:W0:Y:S02]  /*0e70*/  LDC.64 R2, c[0x0][0x5a0] ;  /* 0x00016800ff027b82 */ /* 0x001e240000000a00 */
[----:B0-----:R-:W2:Y:S02]  /*0e80*/  LDG.E.64 R2, desc[UR36][R2.64] ;  /* 0x0000002402027981 */ /* 0x001ea4000c1e1b00 */
[----:B--2---:R-:W-:-:S04]  /*0e90*/  ISETP.NE.U32.AND P0, PT, R2, RZ, PT ;  /* 0x000000ff0200720c */ /* 0x004fc80003f05070 */
[----:B------:R-:W-:-:S13]  /*0ea0*/  ISETP.NE.AND.EX P0, PT, R3, RZ, PT, P0 ;  /* 0x000000ff0300720c */ /* 0x000fda0003f05300 */
[----:B------:R-:W-:Y:S05]  /*0eb0*/  @!P0 BRA `(.L_x_10) ;  /* 0x0000000000088947 */ /* 0x000fea0003800000 */
[----:B-1----:R0:W5:Y:S01]  /*0ec0*/  LD.E R19, desc[UR36][R2.64] ;  /* 0x0000002402137980 */ /* 0x002162000c101900 */
[----:B------:R-:W-:Y:S05]  /*0ed0*/  BRA `(.L_x_11) ;  /* 0x0000000000247947 */ /* 0x000fea0003800000 */
.L_x_10:
[----:B------:R-:W-:Y:S02]  /*0ee0*/  ULDC.64 UR4, c[0x0][0x590] ;  /* 0x0001640000047ab9 */ /* 0x000fe40000000a00 */
[----:B------:R-:W-:-:S04]  /*0ef0*/  ISETP.NE.U32.AND P0, PT, RZ, UR4, PT ;  /* 0x00000004ff007c0c */ /* 0x000fc8000bf05070 */
[----:B------:R-:W-:-:S13]  /*0f00*/  ISETP.NE.AND.EX P0, PT, RZ, UR5, PT, P0 ;  /* 0x00000005ff007c0c */ /* 0x000fda000bf05300 */
[----:B------:R-:W-:Y:S05]  /*0f10*/  @!P0 BRA `(.L_x_12) ;  /* 0x00000000000c8947 */ /* 0x000fea0003800000 */
[----:B0-----:R-:W1:Y:S02]  /*0f20*/  LDC.64 R2, c[0x0][0x590] ;  /* 0x00016400ff027b82 */ /* 0x001e640000000a00 */
[----:B-1----:R1:W5:Y:S01]  /*0f30*/  LDG.E R19, desc[UR36][R2.64] ;  /* 0x0000002402137981 */ /* 0x002362000c1e1900 */
[----:B------:R-:W-:Y:S05]  /*0f40*/  BRA `(.L_x_11) ;  /* 0x0000000000087947 */ /* 0x000fea0003800000 */
.L_x_12:
[----:B------:R-:W-:Y:S02]  /*0f50*/  ULDC UR4, c[0x0][0x584] ;  /* 0x0001610000047ab9 */ /* 0x000fe40000000800 */
[----:B-1----:R-:W-:-:S07]  /*0f60*/  IMAD.U32 R19, RZ, RZ, UR4 ;  /* 0x00000004ff137e24 */ /* 0x002fce000f8e00ff */
.L_x_11:
[----:B------:R-:W-:-:S13]  /*0f70*/  LOP3.LUT P0, RZ, R0, 0xff, RZ, 0xc0, !PT ;  /* 0x000000ff00ff7812 */ /* 0x000fda000780c0ff */
[----:B------:R-:W-:Y:S05]  /*0f80*/  @!P0 EXIT ;  /* 0x000000000000894d */ /* 0x000fea0003800000 */
[----:B01----:R-:W2:Y:S01]  /*0f90*/  LDL R2, [R1+0x14] ;  /* 0x0000140001027983 */ /* 0x003ea20000100800 */
[----:B------:R-:W-:Y:S01]  /*0fa0*/  ULDC UR4, c[0x0][0x28c] ;  /* 0x0000a30000047ab9 */ /* 0x000fe20000000800 */
[----:B------:R-:W-:Y:S01]  /*0fb0*/  UMOV UR38, URZ ;  /* 0x0000003f00267c82 */ /* 0x000fe20008000000 */
[----:B------:R-:W-:Y:S01]  /*0fc0*/  UIADD3 UR4, UR4, 0x1f, URZ ;  /* 0x0000001f04047890 */ /* 0x000fe2000fffe03f */
[----:B------:R-:W-:-:S03]  /*0fd0*/  UMOV UR39, URZ ;  /* 0x0000003f00277c82 */ /* 0x000fc60008000000 */
[----:B------:R-:W-:-:S04]  /*0fe0*/  USHF.R.S32.HI UR5, URZ, 0x1f, UR4 ;  /* 0x0000001f3f057899 */ /* 0x000fc80008011404 */
[----:B------:R-:W-:-:S04]  /*0ff0*/  ULEA.HI UR5, UR5, UR4, URZ, 0x5 ;  /* 0x0000000405057291 */ /* 0x000fc8000f8f283f */
[----:B------:R-:W-:Y:S01]  /*1000*/  USHF.R.S32.HI UR40, URZ, 0x5, UR5 ;  /* 0x000000053f287899 */ /* 0x000fe20008011405 */
[----:B--2---:R-:W-:-:S11]  /*1010*/  LOP3.LUT R104, R2, 0x1, RZ, 0xfc, !PT ;  /* 0x0000000102687812 */ /* 0x004fd600078efcff */
.L_x_167:
[----:B------:R-:W0:Y:S01]  /*1020*/  S2R R3, SR_CgaCtaId ;  /* 0x0000000000037919 */ /* 0x000e220000008800 */
[----:B------:R-:W-:-:S04]  /*1030*/  MOV R0, 0x400 ;  /* 0x0000040000007802 */ /* 0x000fc80000000f00 */
[----:B0-----:R-:W-:-:S05]  /*1040*/  LEA R25, R3, R0, 0x18 ;  /* 0x0000000003197211 */ /* 0x001fca00078ec0ff */
[----:B------:R-:W-:-:S05]  /*1050*/  VIADD R0, R25, 0x800 ;  /* 0x0000080019007836 */ /* 0x000fca0000000000 */
[----:B------:R-:W-:-:S13]  /*1060*/  LOP3.LUT P0, RZ, R0, 0x9f, RZ, 0xc0, !PT ;  /* 0x0000009f00ff7812 */ /* 0x000fda000780c0ff */
[----:B---34-:R-:W-:Y:S05]  /*1070*/  @!P0 BRA `(.L_x_13) ;  /* 0x0000000000408947 */ /* 0x018fea0003800000 */
[----:B------:R-:W-:Y:S01]  /*1080*/  MOV R0, 0x0 ;  /* 0x0000000000007802 */ /* 0x000fe20000000f00 */
[----:B------:R-:W-:Y:S01]  /*1090*/  ULDC.64 UR4, c[0x4][0x70] ;  /* 0x01001c0000047ab9 */ /* 0x000fe20000000a00 */
[----:B------:R-:W-:Y:S01]  /*10a0*/  ULDC.64 UR6, c[0x4][0x8] ;  /* 0x0100020000067ab9 */ /* 0x000fe20000000a00 */
[----:B------:R-:W-:Y:S01]  /*10b0*/  IMAD.U32 R4, RZ, RZ, UR4 ;  /* 0x00000004ff047e24 */ /* 0x000fe2000f8e00ff */
[----:B------:R0:W1:Y:S01]  /*10c0*/  LDC.64 R2, c[0x4][R0] ;  /* 0x0100000000027b82 */ /* 0x0000620000000a00 */
[----:B------:R-:W-:Y:S01]  /*10d0*/  IMAD.U32 R5, RZ, RZ, UR5 ;  /* 0x00000005ff057e24 */ /* 0x000fe2000f8e00ff */
[----:B------:R-:W-:Y:S01]  /*10e0*/  ULDC.64 UR4, c[0x4][0x78] ;  /* 0x01001e0000047ab9 */ /* 0x000fe20000000a00 */
[----:B------:R-:W-:Y:S02]  /*10f0*/  IMAD.U32 R10, RZ, RZ, UR6 ;  /* 0x00000006ff0a7e24 */ /* 0x000fe4000f8e00ff */
[----:B------:R-:W-:Y:S02]  /*1100*/  IMAD.U32 R6, RZ, RZ, UR4 ;  /* 0x00000004ff067e24 */ /* 0x000fe4000f8e00ff */
[----:B------:R-:W-:-:S02]  /*1110*/  IMAD.U32 R7, RZ, RZ, UR5 ;  /* 0x00000005ff077e24 */ /* 0x000fc4000f8e00ff */
[----:B------:R-:W-:Y:S02]  /*1120*/  IMAD.U32 R11, RZ, RZ, UR7 ;  /* 0x00000007ff0b7e24 */ /* 0x000fe4000f8e00ff */
[----:B------:R-:W-:Y:S02]  /*1130*/  IMAD.MOV.U32 R8, RZ, RZ, 0x70 ;  /* 0x00000070ff087424 */ /* 0x000fe400078e00ff */
[----:B------:R-:W-:Y:S02]  /*1140*/  IMAD.MOV.U32 R12, RZ, RZ, 0x1 ;  /* 0x00000001ff0c7424 */ /* 0x000fe400078e00ff */
[----:B0-----:R-:W-:-:S07]  /*1150*/  IMAD.MOV.U32 R13, RZ, RZ, RZ ;  /* 0x000000ffff0d7224 */ /* 0x001fce00078e00ff */
[----:B------:R-:W-:-:S07]  /*1160*/  LEPC R20, `(.L_x_13) ;  /* 0x000000001014794e */ /* 0x000fce0000000000 */
[----:B-1---5:R-:W-:Y:S05]  /*1170*/  CALL.ABS.NOINC R2 ;  /* 0x0000000002007343 */ /* 0x022fea0003c00000 */
.L_x_13:
[----:B------:R-:W-:-:S05]  /*1180*/  VIADD R28, R25, 0x28800 ;  /* 0x00028800191c7836 */ /* 0x000fca0000000000 */
[----:B------:R-:W-:-:S13]  /*1190*/  LOP3.LUT P0, RZ, R28, 0x3ff, RZ, 0xc0, !PT ;  /* 0x000003ff1cff7812 */ /* 0x000fda000780c0ff */
[----:B------:R-:W-:Y:S05]  /*11a0*/  @!P0 BRA `(.L_x_14) ;  /* 0x00000000007c8947 */ /* 0x000fea0003800000 */
        /* <DEDUP_REMOVED lines=16> */
.L_x_15:
[----:B------:R-:W0:Y:S01]  /*12b0*/  LDC.64 R2, c[0x4][R2] ;  /* 0x0100000002027b82 */ /* 0x000e220000000a00 */
[----:B------:R-:W-:Y:S01]  /*12c0*/  ULDC.64 UR4, c[0x4][0x70] ;  /* 0x01001c0000047ab9 */ /* 0x000fe20000000a00 */
[----:B------:R-:W-:Y:S01]  /*12d0*/  ULDC.64 UR6, c[0x4][0x10] ;  /* 0x0100040000067ab9 */ /* 0x000fe20000000a00 */
[----:B------:R-:W-:Y:S02]  /*12e0*/  IMAD.U32 R4, RZ, RZ, UR4 ;  /* 0x00000004ff047e24 */ /* 0x000fe4000f8e00ff */
        /* <DEDUP_REMOVED lines=8> */
[----:B------:R-:W-:-:S07]  /*1370*/  IMAD.MOV.U32 R13, RZ, RZ, RZ ;  /* 0x000000ffff0d7224 */ /* 0x000fce00078e00ff */
[----:B------:R-:W-:-:S07]  /*1380*/  LEPC R20, `(.L_x_14) ;  /* 0x000000001014794e */ /* 0x000fce0000000000 */
[----:B0-----:R-:W-:Y:S05]  /*1390*/  CALL.ABS.NOINC R2 ;  /* 0x0000000002007343 */ /* 0x001fea0003c00000 */
.L_x_14:
[----:B------:R-:W0:Y:S01]  /*13a0*/  S2R R2, SR_TID.X ;  /* 0x0000000000027919 */ /* 0x000e220000002100 */
[----:B------:R-:W-:Y:S01]  /*13b0*/  UMOV UR4, 0xffffffff ;  /* 0xffffffff00047882 */ /* 0x000fe20000000000 */
[----:B------:R-:W-:Y:S02]  /*13c0*/  ISETP.NE.AND P0, PT, R104, 0x3, PT ;  /* 0x000000036800780c */ /* 0x000fe40003f05270 */
[----:B0-----:R-:W-:-:S04]  /*13d0*/  LOP3.LUT R13, R2, 0x80, RZ, 0xc0, !PT ;  /* 0x00000080020d7812 */ /* 0x001fc800078ec0ff */
[----:B------:R-:W-:Y:S01]  /*13e0*/  SHF.R.U32.HI R13, RZ, 0x7, R13 ;  /* 0x00000007ff0d7819 */ /* 0x000fe2000001160d */
[----:B------:R-:W-:Y:S06]  /*13f0*/  BRA.DIV UR4, `(.L_x_16) ;  /* 0x00000092040c7947 */ /* 0x000fec000b800000 */
.L_x_196:
[----:B------:R-:W-:Y:S05]  /*1400*/  @!P0 BRA `(.L_x_17) ;  /* 0x0000000000048947 */ /* 0x000fea0003800000 */
[----:B------:R-:W-:Y:S01]  /*1410*/  BPT.TRAP 0x1 ;  /* 0x000000040000795c */ /* 0x000fe20000300000 */
.L_x_17:
[----:B------:R-:W-:Y:S02]  /*1420*/  IMAD.U32 R0, RZ, RZ, UR39 ;  /* 0x00000027ff007e24 */ /* 0x000fe4000f8e00ff */
[----:B------:R-:W-:Y:S02]  /*1430*/  IMAD.U32 R2, RZ, RZ, UR38 ;  /* 0x00000026ff027e24 */ /* 0x000fe4000f8e00ff */
[----:B------:R-:W-:-:S03]  /*1440*/  IMAD R3, R0, 0x8, R25 ;  /* 0x0000000800037824 */ /* 0x000fc600078e0219 */
[----:B------:R-:W-:-:S04]  /*1450*/  SHF.L.U32 R0, R2, 0x1f, RZ ;  /* 0x0000001f02007819 */ /* 0x000fc800000006ff */
[----:B------:R0:W1:Y:S01]  /*1460*/  SYNCS.PHASECHK.TRANS64.TRYWAIT P1, [R3+URZ], R0 ;  /* 0x00000000030075a7 */ /* 0x000062000802017f */
[----:B------:R-:W-:Y:S05]  /*1470*/  @!P0 BRA `(.L_x_18) ;  /* 0x0000000000048947 */ /* 0x000fea0003800000 */
[----:B------:R-:W-:Y:S01]  /*1480*/  BPT.TRAP 0x1 ;  /* 0x000000040000795c */ /* 0x000fe20000300000 */
.L_x_18:
[----:B-1----:R-:W-:Y:S05]  /*1490*/  @P1 BRA `(.L_x_19) ;  /* 0x0000000000081947 */ /* 0x002fea0003800000 */
[----:B------:R-:W1:Y:S02]  /*14a0*/  SYNCS.PHASECHK.TRANS64.TRYWAIT P1, [R3+URZ], R0 ;  /* 0x00000000030075a7 */ /* 0x000e64000802017f */
[----:B-1----:R-:W-:Y:S05]  /*14b0*/  @!P1 BRA `(.L_x_20) ;  /* 0x0000008c00f89947 */ /* 0x002fea0003800000 */
.L_x_19:
[----:B------:R-:W-:-:S04]  /*14c0*/  UIADD3 UR4, UR39, 0x1, URZ ;  /* 0x0000000127047890 */ /* 0x000fc8000fffe03f */
[----:B------:R-:W-:Y:S02]  /*14d0*/  UISETP.NE.AND UP0, UPT, UR4, 0x5, UPT ;  /* 0x000000050400788c */ /* 0x000fe4000bf05270 */
[----:B01----:R-:W-:Y:S02]  /*14e0*/  IMAD.U32 R0, RZ, RZ, UR4 ;  /* 0x00000004ff007e24 */ /* 0x003fe4000f8e00ff */
[----:B------:R-:W-:Y:S02]  /*14f0*/  USEL UR4, URZ, 0x1, UP0 ;  /* 0x000000013f047887 */ /* 0x000fe40008000000 */
[----:B------:R-:W-:Y:S02]  /*1500*/  PLOP3.LUT P1, PT, PT, PT, UP0, 0x80, 0x0 ;  /* 0x000000000000781c */ /* 0x000fe40003f2f008 */
[----:B------:R-:W-:Y:S02]  /*1510*/  ULOP3.LUT UR4, UR38, UR4, URZ, 0x3c, !UPT ;  /* 0x0000000426047292 */ /* 0x000fe4000f8e3c3f */
[----:B------:R-:W-:-:S04]  /*1520*/  SEL R0, R0, RZ, P1 ;  /* 0x000000ff00007207 */ /* 0x000fc80000800000 */
[----:B------:R-:W-:Y:S01]  /*1530*/  IMAD.U32 R14, RZ, RZ, UR4 ;  /* 0x00000004ff0e7e24 */ /* 0x000fe2000f8e00ff */
[----:B------:R-:W-:Y:S06]  /*1540*/  @!P0 BRA `(.L_x_21) ;  /* 0x0000000000048947 */ /* 0x000fec0003800000 */
[----:B------:R-:W-:Y:S01]  /*1550*/  BPT.TRAP 0x1 ;  /* 0x000000040000795c */ /* 0x000fe20000300000 */
.L_x_21:
[----:B------:R-:W0:Y:S01]  /*1560*/  S2R R2, SR_TID.X ;  /* 0x0000000000027919 */ /* 0x000e220000002100 */
[----:B------:R-:W-:Y:S01]  /*1570*/  USHF.L.U32 UR4, UR39, 0xd, URZ ;  /* 0x0000000d27047899 */ /* 0x000fe2000800063f */
[----:B------:R-:W-:Y:S01]  /*1580*/  IMAD.MOV.U32 R9, RZ, RZ, 0x90 ;  /* 0x00000090ff097424 */ /* 0x000fe200078e00ff */
[----:B------:R-:W-:Y:S01]  /*1590*/  SHF.L.U32 R11, R14, 0x1f, RZ ;  /* 0x0000001f0e0b7819 */ /* 0x000fe200000006ff */
[----:B------:R-:W-:-:S05]  /*15a0*/  IMAD.U32 R12, RZ, RZ, UR40 ;  /* 0x00000028ff0c7e24 */ /* 0x000fca000f8e00ff */
[----:B------:R-:W-:Y:S02]  /*15b0*/  ISETP.NE.AND P2, PT, R12, 0x1, PT ;  /* 0x000000010c00780c */ /* 0x000fe40003f45270 */
[----:B0-----:R-:W-:Y:S01]  /*15c0*/  SHF.R.U32.HI R6, RZ, 0x2, R2 ;  /* 0x00000002ff067819 */ /* 0x001fe20000011602 */
[C---:B------:R-:W-:Y:S02]  /*15d0*/  IMAD.SHL.U32 R7, R2.reuse, 0x8, RZ ;  /* 0x0000000802077824 */ /* 0x040fe400078e00ff */
[----:B------:R-:W-:Y:S01]  /*15e0*/  IMAD.SHL.U32 R3, R2, 0x10, RZ ;  /* 0x0000001002037824 */ /* 0x000fe200078e00ff */
[C---:B------:R-:W-:Y:S02]  /*15f0*/  LOP3.LUT R4, R6.reuse, 0x3, RZ, 0xc0, !PT ;  /* 0x0000000306047812 */ /* 0x040fe400078ec0ff */
[----:B------:R-:W-:Y:S02]  /*1600*/  LOP3.LUT R5, R6, 0x4, RZ, 0xc0, !PT ;  /* 0x0000000406057812 */ /* 0x000fe400078ec0ff */
[----:B------:R-:W-:-:S02]  /*1610*/  LOP3.LUT R2, R7, 0x18, R4, 0xe2, !PT ;  /* 0x0000001807027812 */ /* 0x000fc400078ee204 */
[----:B------:R-:W-:Y:S02]  /*1620*/  LOP3.LUT R7, R3, 0xe00, RZ, 0xc0, !PT ;  /* 0x00000e0003077812 */ /* 0x000fe400078ec0ff */
[----:B------:R-:W-:Y:S02]  /*1630*/  LOP3.LUT R2, R2, R5, RZ, 0xfc, !PT ;  /* 0x0000000502027212 */ /* 0x000fe400078efcff */
[----:B------:R-:W-:Y:S02]  /*1640*/  LOP3.LUT P1, RZ, R6, 0x4, RZ, 0xc0, !PT ;  /* 0x0000000406ff7812 */ /* 0x000fe4000782c0ff */
[----:B------:R-:W-:Y:S02]  /*1650*/  LOP3.LUT R3, R2, R7, RZ, 0xfc, !PT ;  /* 0x0000000702037212 */ /* 0x000fe400078efcff */
[----:B------:R-:W-:Y:S02]  /*1660*/  SEL R9, R9, 0x70, !P1 ;  /* 0x0000007009097807 */ /* 0x000fe40004800000 */
[----:B------:R-:W-:-:S05]  /*1670*/  LOP3.LUT R2, R3, UR4, RZ, 0xfc, !PT ;  /* 0x0000000403027c12 */ /* 0x000fca000f8efcff */
[--C-:B------:R-:W-:Y:S02]  /*1680*/  IMAD R8, R2, 0x4, R25.reuse ;  /* 0x0000000402087824 */ /* 0x100fe400078e0219 */
[----:B------:R-:W-:Y:S02]  /*1690*/  IMAD R2, R0, 0x8, R25 ;  /* 0x0000000800027824 */ /* 0x000fe400078e0219 */
[----:B------:R-:W-:Y:S02]  /*16a0*/  IMAD.IADD R10, R8, 0x1, R9 ;  /* 0x00000001080a7824 */ /* 0x000fe400078e0209 */
[----:B------:R0:W1:Y:S01]  /*16b0*/  SYNCS.PHASECHK.TRANS64.TRYWAIT P1, [R2+URZ], R11 ;  /* 0x0000000b020075a7 */ /* 0x000062000802017f */
[----:B------:R0:W2:Y:S04]  /*16c0*/  LDS R24, [R8+0x800] ;  /* 0x0008000008187984 */ /* 0x0000a80000000800 */
[----:B------:R-:W-:Y:S05]  /*16d0*/  WARPSYNC.ALL ;  /* 0x0000000000007948 */ /* 0x000fea0003800000 */
[----:B------:R-:W-:Y:S04]  /*16e0*/  LDS R25, [R8+0xc00] ;  /* 0x000c000008197984 */ /* 0x000fe80000000800 */
[----:B------:R-:W-:Y:S04]  /*16f0*/  LDS R96, [R8+0x4800] ;  /* 0x0048000008607984 */ /* 0x000fe80000000800 */
[----:B------:R-:W-:Y:S04]  /*1700*/  LDS R97, [R8+0x4c00] ;  /* 0x004c000008617984 */ /* 0x000fe80000000800 */
[----:B------:R-:W-:Y:S04]  /*1710*/  LDS R88, [R8+0x900] ;  /* 0x0009000008587984 */ /* 0x000fe80000000800 */
[----:B------:R-:W-:Y:S04]  /*1720*/  LDS R89, [R8+0xd00] ;  /* 0x000d000008597984 */ /* 0x000fe80000000800 */
[----:B------:R-:W-:Y:S04]  /*1730*/  LDS R92, [R8+0x4900] ;  /* 0x00490000085c7984 */ /* 0x000fe80000000800 */
[----:B------:R-:W-:Y:S04]  /*1740*/  LDS R93, [R8+0x4d00] ;  /* 0x004d0000085d7984 */ /* 0x000fe80000000800 */
[----:B------:R-:W-:Y:S04]  /*1750*/  LDS R26, [R10+0x800] ;  /* 0x000800000a1a7984 */ /* 0x000fe80000000800 */
[----:B------:R-:W2:Y:S04]  /*1760*/  LDS R27, [R10+0xc00] ;  /* 0x000c00000a1b7984 */ /* 0x000ea80000000800 */
[----:B------:R-:W-:Y:S04]  /*1770*/  LDS R98, [R10+0x4800] ;  /* 0x004800000a627984 */ /* 0x000fe80000000800 */
[----:B------:R-:W3:Y:S04]  /*1780*/  LDS R99, [R10+0x4c00] ;  /* 0x004c00000a637984 */ /* 0x000ee80000000800 */
[----:B------:R-:W-:Y:S04]  /*1790*/  LDS R90, [R10+0x900] ;  /* 0x000900000a5a7984 */ /* 0x000fe80000000800 */
[----:B------:R-:W4:Y:S04]  /*17a0*/  LDS R91, [R10+0xd00] ;  /* 0x000d00000a5b7984 */ /* 0x000f280000000800 */
[----:B------:R-:W-:Y:S04]  /*17b0*/  LDS R94, [R10+0x4900] ;  /* 0x004900000a5e7984 */ /* 0x000fe80000000800 */
[----:B------:R-:W0:Y:S01]  /*17c0*/  LDS R95, [R10+0x4d00] ;  /* 0x004d00000a5f7984 */ /* 0x000e220000000800 */
[----:B------:R-:W-:Y:S01]  /*17d0*/  R2UR UR4, R28 ;  /* 0x000000001c0472ca */ /* 0x000fe200000e0000 */
[----:B--2---:R-:W-:Y:S01]  /*17e0*/  WARPGROUP.ARRIVE ;  /* 0x00000000000079c5 */ /* 0x004fe20000000000 */
[----:B------:R-:W-:-:S02]  /*17f0*/  UMOV UR7, 0x40000040 ;  /* 0x4000004000077882 */ /* 0x000fc40000000000 */
[----:B------:R-:W-:-:S09]  /*1800*/  UMOV UR11, UR7 ;  /* 0x00000007000b7c82 */ /* 0x000fd20008000000 */
[----:B------:R-:W-:-:S04]  /*1810*/  USHF.R.U32.HI UR4, URZ, 0x4, UR4 ;  /* 0x000000043f047899 */ /* 0x000fc80008011604 */
[----:B------:R-:W-:-:S04]  /*1820*/  ULOP3.LUT UR4, UR4, 0x3fff, URZ, 0xc0, !UPT ;  /* 0x00003fff04047892 */ /* 0x000fc8000f8ec03f */
[----:B------:R-:W-:-:S04]  /*1830*/  ULOP3.LUT UR4, UR4, 0x10000, URZ, 0xfc, !UPT ;  /* 0x0001000004047892 */ /* 0x000fc8000f8efc3f */
[----:B------:R-:W-:-:S04]  /*1840*/  ULEA UR6, UR39, UR4, 0x9 ;  /* 0x0000000427067291 */ /* 0x000fc8000f8e483f */
[----:B------:R-:W-:-:S03]  /*1850*/  UIADD3 UR8, UR6, 0x2, URZ ;  /* 0x0000000206087890 */ /* 0x000fc6000fffe03f */
[----:B------:R-:W-:Y:S02]  /*1860*/  UMOV UR10, UR6 ;  /* 0x00000006000a7c82 */ /* 0x000fe40008000000 */
[----:B------:R-:W-:Y:S01]  /*1870*/  HGMMA.64x64x8.F32.TF32 R56, R24, gdesc[UR4], RZ, !UPT, gsb0 ;  /* 0x04e0000418387df0 */ /* 0x000fe2000c0028ff */
[----:B------:R-:W-:Y:S02]  /*1880*/  UMOV UR7, 0x40000040 ;  /* 0x4000004000077882 */ /* 0x000fe40000000000 */
[----:B------:R-:W-:Y:S02]  /*1890*/  WARPGROUP.DEPBAR.LE gsb0, 0x0 ;  /* 0x00008000000079c5 */ /* 0x000fe40000010000 */
[----:B---3--:R-:W-:-:S06]  /*18a0*/  WARPGROUP.ARRIVE ;  /* 0x00000000000079c5 */ /* 0x008fcc0000000000 */
[----:B------:R-:W-:Y:S01]  /*18b0*/  HGMMA.64x64x8.F32.TF32 R24, R96, gdesc[UR8], RZ, !UPT, gsb0 ;  /* 0x04e0000860187df0 */ /* 0x000fe2000c0028ff */
[----:B------:R-:W-:Y:S01]  /*18c0*/  UMOV UR10, UR8 ;  /* 0x00000008000a7c82 */ /* 0x000fe20008000000 */
[----:B------:R-:W-:Y:S01]  /*18d0*/  UMOV UR11, 0x40000040 ;  /* 0x40000040000b7882 */ /* 0x000fe20000000000 */
[----:B------:R-:W-:Y:S02]  /*18e0*/  UIADD3 UR8, UR6, 0x4, URZ ;  /* 0x0000000406087890 */ /* 0x000fe4000fffe03f */
[----:B------:R-:W-:Y:S01]  /*18f0*/  UIADD3 UR6, UR6, 0x6, URZ ;  /* 0x0000000606067890 */ /* 0x000fe2000fffe03f */
[----:B------:R-:W-:Y:S02]  /*1900*/  WARPGROUP.DEPBAR.LE gsb0, 0x0 ;  /* 0x00008000000079c5 */ /* 0x000fe40000010000 */
[----:B----4-:R-:W-:-:S06]  /*1910*/  WARPGROUP.ARRIVE ;  /* 0x00000000000079c5 */ /* 0x010fcc0000000000 */
[----:B------:R-:W-:Y:S03]  /*1920*/  HGMMA.64x64x8.F32.TF32 R56, R88, gdesc[UR8], R56, gsb0 ;  /* 0x04e0000858387df0 */ /* 0x000fe60008002838 */
[----:B------:R-:W-:Y:S02]  /*1930*/  WARPGROUP.DEPBAR.LE gsb0, 0x0 ;  /* 0x00008000000079c5 */ /* 0x000fe40000010000 */
[----:B0-----:R-:W-:-:S06]  /*1940*/  WARPGROUP.ARRIVE ;  /* 0x00000000000079c5 */ /* 0x001fcc0000000000 */
[----:B------:R-:W-:Y:S01]  /*1950*/  HGMMA.64x64x8.F32.TF32 R24, R92, gdesc[UR8], R24, gsb0 ;  /* 0x04e000085c187df0 */ /* 0x000fe20008002818 */
[----:B------:R-:W-:Y:S01]  /*1960*/  UMOV UR10, UR8 ;  /* 0x00000008000a7c82 */ /* 0x000fe20008000000 */
[----:B------:R-:W-:Y:S01]  /*1970*/  UMOV UR11, 0x40000040 ;  /* 0x40000040000b7882 */ /* 0x000fe20000000000 */
[----:B------:R-:W-:Y:S02]  /*1980*/  WARPGROUP.DEPBAR.LE gsb0, 0x0 ;  /* 0x00008000000079c5 */ /* 0x000fe40000010000 */
[----:B------:R-:W-:Y:S04]  /*1990*/  LDS R92, [R8+0xa00] ;  /* 0x000a0000085c7984 */ /* 0x000fe80000000800 */
[----:B------:R-:W-:Y:S04]  /*19a0*/  LDS R93, [R8+0xe00] ;  /* 0x000e0000085d7984 */ /* 0x000fe80000000800 */
[----:B------:R-:W-:Y:S04]  /*19b0*/  LDS R94, [R10+0xa00] ;  /* 0x000a00000a5e7984 */ /* 0x000fe80000000800 */
[----:B------:R-:W0:Y:S04]  /*19c0*/  LDS R95, [R10+0xe00] ;  /* 0x000e00000a5f7984 */ /* 0x000e280000000800 */
[----:B------:R-:W-:Y:S04]  /*19d0*/  LDS R88, [R8+0x4a00] ;  /* 0x004a000008587984 */ /* 0x000fe80000000800 */
[----:B------:R-:W-:Y:S04]  /*19e0*/  LDS R89, [R8+0x4e00] ;  /* 0x004e000008597984 */ /* 0x000fe80000000800 */
[----:B------:R-:W-:Y:S04]  /*19f0*/  LDS R90, [R10+0x4a00] ;  /* 0x004a00000a5a7984 */ /* 0x000fe80000000800 */
[----:B------:R-:W2:Y:S01]  /*1a00*/  LDS R91, [R10+0x4e00] ;  /* 0x004e00000a5b7984 */ /* 0x000ea20000000800 */
[----:B0-----:R-:W-:-:S06]  /*1a10*/  WARPGROUP.ARRIVE ;  /* 0x00000000000079c5 */ /* 0x001fcc0000000000 */
[----:B------:R-:W-:Y:S03]  /*1a20*/  HGMMA.64x64x8.F32.TF32 R56, R92, gdesc[UR8], R56, gsb0 ;  /* 0x04e000085c387df0 */ /* 0x000fe60008002838 */
[----:B------:R-:W-:Y:S02]  /*1a30*/  WARPGROUP.DEPBAR.LE gsb0, 0x0 ;  /* 0x00008000000079c5 */ /* 0x000fe40000010000 */
[----:B--2---:R-:W-:-:S06]  /*1a40*/  WARPGROUP.ARRIVE ;  /* 0x00000000000079c5 */ /* 0x004fcc0000000000 */
[----:B------:R-:W-:Y:S03]  /*1a50*/  HGMMA.64x64x8.F32.TF32 R24, R88, gdesc[UR8], R24, gsb0 ;  /* 0x04e0000858187df0 */ /* 0x000fe60008002818 */
        /* <DEDUP_REMOVED lines=15> */
[----:B------:R-:W-:Y:S05]  /*1b50*/  @!P2 BRA `(.L_x_22) ;  /* 0x0000000c00d8a947 */ /* 0x000fea0003800000 */
[----:B------:R-:W-:Y:S05]  /*1b60*/  @!P0 BRA `(.L_x_23) ;  /* 0x0000000000048947 */ /* 0x000fea0003800000 */
[----:B------:R-:W-:Y:S01]  /*1b70*/  BPT.TRAP 0x1 ;  /* 0x000000040000795c */ /* 0x000fe20000300000 */
.L_x_23:
[----:B-1----:R-:W-:Y:S05]  /*1b80*/  @P1 BRA `(.L_x_24) ;  /* 0x0000000000181947 */ /* 0x002fea0003800000 */
[----:B------:R-:W0:Y:S01]  /*1b90*/  S2UR UR6, SR_CgaCtaId ;  /* 0x00000000000679c3 */ /* 0x000e220000008800 */
[----:B------:R-:W-:Y:S02]  /*1ba0*/  UMOV UR5, 0x400 ;  /* 0x0000040000057882 */ /* 0x000fe40000000000 */
[----:B0-----:R-:W-:-:S06]  /*1bb0*/  ULEA UR5, UR6, UR5, 0x18 ;  /* 0x0000000506057291 */ /* 0x001fcc000f8ec03f */
[----:B------:R-:W-:-:S04]  /*1bc0*/  LEA R2, R0, UR5, 0x3 ;  /* 0x0000000500027c11 */ /* 0x000fc8000f8e18ff */
[----:B------:R-:W0:Y:S02]  /*1bd0*/  SYNCS.PHASECHK.TRANS64.TRYWAIT P1, [R2+URZ], R11 ;  /* 0x0000000b020075a7 */ /* 0x000e24000802017f */
[----:B0-----:R-:W-:Y:S05]  /*1be0*/  @!P1 BRA `(.L_x_25) ;  /* 0x0000008800409947 */ /* 0x001fea0003800000 */
.L_x_24:
[----:B------:R-:W1:Y:S01]  /*1bf0*/  S2UR UR6, SR_CgaCtaId ;  /* 0x00000000000679c3 */ /* 0x000e620000008800 */
[----:B------:R-:W-:Y:S01]  /*1c00*/  IMAD.SHL.U32 R8, R0, 0x2000, RZ ;  /* 0x0000200000087824 */ /* 0x000fe200078e00ff */
[----:B------:R-:W-:-:S04]  /*1c10*/  UMOV UR5, 0x400 ;  /* 0x0000040000057882 */ /* 0x000fc80000000000 */
[----:B0-----:R-:W-:Y:S02]  /*1c20*/  LOP3.LUT R2, R8, R3, RZ, 0xfc, !PT ;  /* 0x0000000308027212 */ /* 0x001fe400078efcff */
[----:B------:R-:W0:Y:S01]  /*1c30*/  LDC R11, c[0x0][0x28c] ;  /* 0x0000a300ff0b7b82 */ /* 0x000e220000000800 */
[----:B-1----:R-:W-:-:S03]  /*1c40*/  ULEA UR7, UR6, UR5, 0x18 ;  /* 0x0000000506077291 */ /* 0x002fc6000f8ec03f */
[----:B------:R-:W-:-:S03]  /*1c50*/  UMOV UR5, UR39 ;  /* 0x0000002700057c82 */ /* 0x000fc60008000000 */
[----:B------:R-:W-:Y:S02]  /*1c60*/  LEA R2, R2, UR7, 0x2 ;  /* 0x0000000702027c11 */ /* 0x000fe4000f8e10ff */
[----:B0-----:R-:W-:-:S03]  /*1c70*/  ISETP.GE.AND P1, PT, R11, 0x41, PT ;  /* 0x000000410b00780c */ /* 0x001fc60003f26270 */
[----:B------:R-:W-:Y:S01]  /*1c80*/  IMAD.IADD R10, R9, 0x1, R2 ;  /* 0x00000001090a7824 */ /* 0x000fe200078e0202 */
[----:B------:R0:W1:Y:S04]  /*1c90*/  LDS R100, [R2+0x800] ;  /* 0x0008000002647984 */ /* 0x0000680000000800 */
[----:B------:R0:W2:Y:S04]  /*1ca0*/  LDS R101, [R2+0xc00] ;  /* 0x000c000002657984 */ /* 0x0000a80000000800 */
[----:B------:R0:W3:Y:S04]  /*1cb0*/  LDS R96, [R2+0x4800] ;  /* 0x0048000002607984 */ /* 0x0000e80000000800 */
[----:B------:R0:W4:Y:S04]  /*1cc0*/  LDS R97, [R2+0x4c00] ;  /* 0x004c000002617984 */ /* 0x0001280000000800 */
[----:B------:R0:W0:Y:S04]  /*1cd0*/  LDS R102, [R10+0x800] ;  /* 0x000800000a667984 */ /* 0x0000280000000800 */
[----:B------:R0:W0:Y:S04]  /*1ce0*/  LDS R103, [R10+0xc00] ;  /* 0x000c00000a677984 */ /* 0x0000280000000800 */
[----:B------:R0:W0:Y:S04]  /*1cf0*/  LDS R98, [R10+0x4800] ;  /* 0x004800000a627984 */ /* 0x0000280000000800 */
[----:B------:R0:W0:Y:S01]  /*1d00*/  LDS R99, [R10+0x4c00] ;  /* 0x004c00000a637984 */ /* 0x0000220000000800 */
[----:B------:R-:W-:Y:S05]  /*1d10*/  @!P1 BRA `(.L_x_26) ;  /* 0x0000000800049947 */ /* 0x000fea0003800000 */
[----:B------:R-:W-:Y:S01]  /*1d20*/  R2UR UR9, R0 ;  /* 0x00000000000972ca */ /* 0x000fe200000e0000 */
[----:B------:R-:W-:-:S06]  /*1d30*/  UIADD3 UR5, UR40, -0x1, URZ ;  /* 0xffffffff28057890 */ /* 0x000fcc000fffe03f */
[----:B0-----:R-:W-:Y:S01]  /*1d40*/  IMAD.U32 R2, RZ, RZ, UR5 ;  /* 0x00000005ff027e24 */ /* 0x001fe2000f8e00ff */
[----:B------:R-:W-:-:S07]  /*1d50*/  UMOV UR5, UR39 ;  /* 0x0000002700057c82 */ /* 0x000fce0008000000 */
.L_x_34:
[----:B------:R-:W-:-:S04]  /*1d60*/  UIADD3 UR6, UR9, 0x1, URZ ;  /* 0x0000000109067890 */ /* 0x000fc8000fffe03f */
[----:B------:R-:W-:-:S04]  /*1d70*/  UISETP.NE.AND UP0, UPT, UR6, 0x5, UPT ;  /* 0x000000050600788c */ /* 0x000fc8000bf05270 */
[----:B------:R-:W-:Y:S02]  /*1d80*/  USEL UR7, URZ, 0x1, UP0 ;  /* 0x000000013f077887 */ /* 0x000fe40008000000 */
[----:B------:R-:W-:-:S04]  /*1d90*/  USEL UR6, UR6, URZ, UP0 ;  /* 0x0000003f06067287 */ /* 0x000fc80008000000 */
[----:B------:R-:W-:Y:S02]  /*1da0*/  LOP3.LUT R14, R14, UR7, RZ, 0x3c, !PT ;  /* 0x000000070e0e7c12 */ /* 0x000fe4000f8e3cff */
[----:B------:R-:W-:Y:S01]  /*1db0*/  IMAD.U32 R0, RZ, RZ, UR6 ;  /* 0x00000006ff007e24 */ /* 0x000fe2000f8e00ff */
[----:B0-----:R-:W-:Y:S06]  /*1dc0*/  @!P0 BRA `(.L_x_27) ;  /* 0x0000000000048947 */ /* 0x001fec0003800000 */
[----:B------:R-:W-:Y:S01]  /*1dd0*/  BPT.TRAP 0x1 ;  /* 0x000000040000795c */ /* 0x000fe20000300000 */
.L_x_27:
[----:B------:R-:W0:Y:S01]  /*1de0*/  S2UR UR6, SR_CgaCtaId ;  /* 0x00000000000679c3 */ /* 0x000e220000008800 */
[----:B------:R-:W-:Y:S01]  /*1df0*/  UMOV UR7, 0x400 ;  /* 0x0000040000077882 */ /* 0x000fe20000000000 */
[----:B------:R-:W-:Y:S01]  /*1e00*/  SHF.L.U32 R13, R14, 0x1f, RZ ;  /* 0x0000001f0e0d7819 */ /* 0x000fe200000006ff */
[----:B------:R-:W-:Y:S01]  /*1e10*/  ULEA UR8, UR9, UR4, 0x9 ;  /* 0x0000000409087291 */ /* 0x000fe2000f8e483f */
[----:B------:R-:W3:Y:S01]  /*1e20*/  S2R R8, SR_TID.X ;  /* 0x0000000000087919 */ /* 0x000ee20000002100 */
[----:B------:R-:W-:Y:S01]  /*1e30*/  UMOV UR11, 0x40000040 ;  /* 0x40000040000b7882 */ /* 0x000fe20000000000 */
[----:B------:R-:W-:-:S04]  /*1e40*/  IMAD.U32 R15, RZ, RZ, UR9 ;  /* 0x00000009ff0f7e24 */ /* 0x000fc8000f8e00ff */
[----:B------:R-:W-:Y:S01]  /*1e50*/  UMOV UR10, UR8 ;  /* 0x00000008000a7c82 */ /* 0x000fe20008000000 */
[----:B0-----:R-:W-:Y:S02]  /*1e60*/  ULEA UR7, UR6, UR7, 0x18 ;  /* 0x0000000706077291 */ /* 0x001fe4000f8ec03f */
[----:B------:R-:W-:-:S04]  /*1e70*/  UIADD3 UR6, UR8, 0x2, URZ ;  /* 0x0000000208067890 */ /* 0x000fc8000fffe03f */
[----:B------:R-:W-:-:S04]  /*1e80*/  LEA R12, R0, UR7, 0x3 ;  /* 0x00000007000c7c11 */ /* 0x000fc8000f8e18ff */
[----:B------:R0:W0:Y:S01]  /*1e90*/  SYNCS.PHASECHK.TRANS64.TRYWAIT P1, [R12+URZ], R13 ;  /* 0x0000000d0c0075a7 */ /* 0x000022000802017f */
[----:B-12---:R-:W-:Y:S01]  /*1ea0*/  WARPGROUP.ARRIVE ;  /* 0x00000000000079c5 */ /* 0x006fe20000000000 */
[C---:B---3--:R-:W-:Y:S01]  /*1eb0*/  IMAD.SHL.U32 R7, R8.reuse, 0x10, RZ ;  /* 0x0000001008077824 */ /* 0x048fe200078e00ff */
[----:B------:R-:W-:Y:S01]  /*1ec0*/  SHF.R.U32.HI R6, RZ, 0x2, R8 ;  /* 0x00000002ff067819 */ /* 0x000fe20000011608 */
[----:B------:R-:W-:-:S03]  /*1ed0*/  IMAD.SHL.U32 R8, R8, 0x8, RZ ;  /* 0x0000000808087824 */ /* 0x000fc600078e00ff */
[----:B------:R-:W-:Y:S01]  /*1ee0*/  HGMMA.64x64x8.F32.TF32 R56, R100, gdesc[UR8], R56, gsb0 ;  /* 0x04e0000864387df0 */ /* 0x000fe20008002838 */
[----:B------:R-:W-:Y:S02]  /*1ef0*/  LOP3.LUT R7, R7, 0xe00, RZ, 0xc0, !PT ;  /* 0x00000e0007077812 */ /* 0x000fe400078ec0ff */
[C---:B------:R-:W-:Y:S02]  /*1f00*/  LOP3.LUT R5, R6.reuse, 0x4, RZ, 0xc0, !PT ;  /* 0x0000000406057812 */ /* 0x040fe400078ec0ff */
[----:B------:R-:W-:Y:S02]  /*1f10*/  LOP3.LUT R4, R6, 0x3, RZ, 0xc0, !PT ;  /* 0x0000000306047812 */ /* 0x000fe400078ec0ff */
[----:B------:R-:W-:-:S04]  /*1f20*/  LOP3.LUT R11, R7, R5, RZ, 0xfc, !PT ;  /* 0x00000005070b7212 */ /* 0x000fc800078efcff */
[----:B------:R-:W-:-:S04]  /*1f30*/  LOP3.LUT R11, R11, R4, RZ, 0xfc, !PT ;  /* 0x000000040b0b7212 */ /* 0x000fc800078efcff */
[----:B------:R-:W-:-:S05]  /*1f40*/  LOP3.LUT R8, R11, 0x18, R8, 0xf8, !PT ;  /* 0x000000180b087812 */ /* 0x000fca00078ef808 */
[----:B------:R-:W-:-:S05]  /*1f50*/  IMAD R8, R15, 0x2000, R8 ;  /* 0x000020000f087824 */ /* 0x000fca00078e0208 */
[----:B------:R-:W-:-:S05]  /*1f60*/  LEA R8, R8, UR7, 0x2 ;  /* 0x0000000708087c11 */ /* 0x000fca000f8e10ff */
[----:B------:R-:W-:Y:S01]  /*1f70*/  IMAD.IADD R10, R9, 0x1, R8 ;  /* 0x00000001090a7824 */ /* 0x000fe200078e0208 */
[----:B------:R-:W-:Y:S02]  /*1f80*/  WARPGROUP.DEPBAR.LE gsb0, 0x0 ;  /* 0x00008000000079c5 */ /* 0x000fe40000010000 */
[----:B----4-:R-:W-:-:S06]  /*1f90*/  WARPGROUP.ARRIVE ;  /* 0x00000000000079c5 */ /* 0x010fcc0000000000 */
[----:B------:R-:W-:Y:S01]  /*1fa0*/  HGMMA.64x64x8.F32.TF32 R24, R96, gdesc[UR8], R24, gsb0 ;  /* 0x04e0000860187df0 */ /* 0x000fe20008002818 */
[----:B------:R-:W-:Y:S01]  /*1fb0*/  UMOV UR10, UR6 ;  /* 0x00000006000a7c82 */ /* 0x000fe20008000000 */
[----:B------:R-:W-:Y:S01]  /*1fc0*/  UMOV UR11, 0x40000040 ;  /* 0x40000040000b7882 */ /* 0x000fe20000000000 */
[----:B------:R-:W-:Y:S02]  /*1fd0*/  WARPGROUP.DEPBAR.LE gsb0, 0x0 ;  /* 0x00008000000079c5 */ /* 0x000fe40000010000 */
[----:B------:R-:W-:Y:S04]  /*1fe0*/  LDS R88, [R8+0x900] ;  /* 0x0009000008587984 */ /* 0x000fe80000000800 */
[----:B------:R-:W-:Y:S04]  /*1ff0*/  LDS R89, [R8+0xd00] ;  /* 0x000d000008597984 */ /* 0x000fe80000000800 */
[----:B------:R-:W-:Y:S04]  /*2000*/  LDS R90, [R10+0x900] ;  /* 0x000900000a5a7984 */ /* 0x000fe80000000800 */
[----:B------:R-:W1:Y:S04]  /*2010*/  LDS R91, [R10+0xd00] ;  /* 0x000d00000a5b7984 */ /* 0x000e680000000800 */
[----:B------:R-:W-:Y:S04]  /*2020*/  LDS R92, [R8+0x4900] ;  /* 0x00490000085c7984 */ /* 0x000fe80000000800 */
[----:B------:R-:W-:Y:S04]  /*2030*/  LDS R93, [R8+0x4d00] ;  /* 0x004d0000085d7984 */ /* 0x000fe80000000800 */
[----:B------:R-:W-:Y:S04]  /*2040*/  LDS R94, [R10+0x4900] ;  /* 0x004900000a5e7984 */ /* 0x000fe80000000800 */
[----:B------:R-:W2:Y:S01]  /*2050*/  LDS R95, [R10+0x4d00] ;  /* 0x004d00000a5f7984 */ /* 0x000ea20000000800 */
[----:B-1----:R-:W-:-:S06]  /*2060*/  WARPGROUP.ARRIVE ;  /* 0x00000000000079c5 */ /* 0x002fcc0000000000 */
[----:B------:R-:W-:Y:S03]  /*2070*/  HGMMA.64x64x8.F32.TF32 R56, R88, gdesc[UR8], R56, gsb0 ;  /* 0x04e0000858387df0 */ /* 0x000fe60008002838 */
[----:B------:R-:W-:Y:S02]  /*2080*/  WARPGROUP.DEPBAR.LE gsb0, 0x0 ;  /* 0x00008000000079c5 */ /* 0x000fe40000010000 */
[----:B--2---:R-:W-:-:S06]  /*2090*/  WARPGROUP.ARRIVE ;  /* 0x00000000000079c5 */ /* 0x004fcc0000000000 */
[----:B------:R-:W-:Y:S03]  /*20a0*/  HGMMA.64x64x8.F32.TF32 R24, R92, gdesc[UR8], R24, gsb0 ;  /* 0x04e000085c187df0 */ /* 0x000fe60008002818 */
[----:B------:R-:W-:Y:S02]  /*20b0*/  WARPGROUP.DEPBAR.LE gsb0, 0x0 ;  /* 0x00008000000079c5 */ /* 0x000fe40000010000 */
[----:B------:R1:W2:Y:S04]  /*20c0*/  LDS R92, [R8+0xa00] ;  /* 0x000a0000085c7984 */ /* 0x0002a80000000800 */
[----:B------:R1:W3:Y:S04]  /*20d0*/  LDS R93, [R8+0xe00] ;  /* 0x000e0000085d7984 */ /* 0x0002e80000000800 */
[----:B------:R1:W4:Y:S04]  /*20e0*/  LDS R88, [R8+0x4a00] ;  /* 0x004a000008587984 */ /* 0x0003280000000800 */
[----:B------:R1:W0:Y:S04]  /*20f0*/  LDS R89, [R8+0x4e00] ;  /* 0x004e000008597984 */ /* 0x0002280000000800 */
[----:B------:R1:W0:Y:S04]  /*2100*/  LDS R94, [R10+0xa00] ;  /* 0x000a00000a5e7984 */ /* 0x0002280000000800 */
[----:B------:R1:W0:Y:S04]  /*2110*/  LDS R95, [R10+0xe00] ;  /* 0x000e00000a5f7984 */ /* 0x0002280000000800 */
[----:B------:R1:W0:Y:S04]  /*2120*/  LDS R90, [R10+0x4a00] ;  /* 0x004a00000a5a7984 */ /* 0x0002280000000800 */
[----:B------:R1:W0:Y:S01]  /*2130*/  LDS R91, [R10+0x4e00] ;  /* 0x004e00000a5b7984 */ /* 0x0002220000000800 */
[----:B------:R-:W-:Y:S05]  /*2140*/  @!P0 BRA `(.L_x_28) ;  /* 0x0000000000048947 */ /* 0x000fea0003800000 */
[----:B------:R-:W-:Y:S01]  /*2150*/  BPT.TRAP 0x1 ;  /* 0x000000040000795c */ /* 0x000fe20000300000 */
.L_x_28:
[----:B------:R-:W2:Y:S01]  /*2160*/  LDL R11, [R1+0x14] ;  /* 0x00001400010b7983 */ /* 0x000ea20000100800 */
[----:B------:R-:W-:-:S04]  /*2170*/  ULEA UR6, UR5, UR7, 0x3 ;  /* 0x0000000705067291 */ /* 0x000fc8000f8e183f */
[----:B------:R-:W-:-:S04]  /*2180*/  UIADD3 UR6, UR6, 0x28, URZ ;  /* 0x0000002806067890 */ /* 0x000fc8000fffe03f */
[----:B------:R-:W-:-:S09]  /*2190*/  UPRMT UR6, URZ, 0x654, UR6 ;  /* 0x000006543f067896 */ /* 0x000fd20008000006 */
[----:B------:R-:W-:Y:S01]  /*21a0*/  SYNCS.ARRIVE.TRANS64.RED.A1T0 RZ, [UR6], RZ ;  /* 0x000000ffffff79a7 */ /* 0x000fe20008100406 */
[----:B--2---:R-:W-:-:S13]  /*21b0*/  ISETP.GT.U32.AND P2, PT, R11, 0x1, PT ;  /* 0x000000010b00780c */ /* 0x004fda0003f44070 */
[----:B------:R-:W-:Y:S05]  /*21c0*/  @P2 BRA `(.L_x_29) ;  /* 0x0000000000042947 */ /* 0x000fea0003800000 */
[----:B------:R-:W-:Y:S01]  /*21d0*/  BPT.TRAP 0x1 ;  /* 0x000000040000795c */ /* 0x000fe20000300000 */
.L_x_29:
[----:B------:R-:W-:Y:S01]  /*21e0*/  UIADD3 UR6, UR8, 0x4, URZ ;  /* 0x0000000408067890 */ /* 0x000fe2000fffe03f */
[----:B0--3--:R-:W-:Y:S01]  /*21f0*/  WARPGROUP.ARRIVE ;  /* 0x00000000000079c5 */ /* 0x009fe20000000000 */
[----:B------:R-:W-:Y:S01]  /*2200*/  UMOV UR11, 0x40000040 ;  /* 0x40000040000b7882 */ /* 0x000fe20000000000 */
[----:B------:R-:W-:-:S04]  /*2210*/  UIADD3 UR5, UR5, 0x1, URZ ;  /* 0x0000000105057890 */ /* 0x000fc8000fffe03f */
[----:B------:R-:W-:Y:S01]  /*2220*/  UMOV UR10, UR6 ;  /* 0x00000006000a7c82 */ /* 0x000fe20008000000 */
[----:B------:R-:W-:Y:S01]  /*2230*/  UISETP.NE.AND UP0, UPT, UR5, 0x5, UPT ;  /* 0x000000050500788c */ /* 0x000fe2000bf05270 */
[----:B------:R-:W-:Y:S03]  /*2240*/  HGMMA.64x64x8.F32.TF32 R56, R92, gdesc[UR8], R56, gsb0 ;  /* 0x04e000085c387df0 */ /* 0x000fe60008002838 */
[----:B------:R-:W-:Y:S01]  /*2250*/  USEL UR5, UR5, URZ, UP0 ;  /* 0x0000003f05057287 */ /* 0x000fe20008000000 */
[----:B------:R-:W-:Y:S02]  /*2260*/  WARPGROUP.DEPBAR.LE gsb0, 0x0 ;  /* 0x00008000000079c5 */ /* 0x000fe40000010000 */
[----:B----4-:R-:W-:-:S06]  /*2270*/  WARPGROUP.ARRIVE ;  /* 0x00000000000079c5 */ /* 0x010fcc0000000000 */
        /* <DEDUP_REMOVED lines=12> */
.L_x_30:
[----:B01----:R-:W-:Y:S01]  /*2340*/  IMAD.SHL.U32 R8, R0, 0x2000, RZ ;  /* 0x0000200000087824 */ /* 0x003fe200078e00ff */
[----:B------:R-:W-:Y:S04]  /*2350*/  BSSY B0, `(.L_x_31) ;  /* 0x0000006000007945 */ /* 0x000fe80003800000 */
[----:B------:R-:W-:-:S04]  /*2360*/  LOP3.LUT R10, R8, R3, RZ, 0xfc, !PT ;  /* 0x00000003080a7212 */ /* 0x000fc800078efcff */
[----:B------:R-:W-:Y:S01]  /*2370*/  LEA R10, R10, UR7, 0x2 ;  /* 0x000000070a0a7c11 */ /* 0x000fe2000f8e10ff */
[----:B------:R-:W-:Y:S06]  /*2380*/  @P1 BRA `(.L_x_32) ;  /* 0x0000000000081947 */ /* 0x000fec0003800000 */
[----:B------:R-:W0:Y:S02]  /*2390*/  SYNCS.PHASECHK.TRANS64.TRYWAIT P1, [R12+URZ], R13 ;  /* 0x0000000d0c0075a7 */ /* 0x000e24000802017f */
[----:B0-----:R-:W-:Y:S05]  /*23a0*/  @!P1 BRA `(.L_x_33) ;  /* 0x0000008000649947 */ /* 0x001fea0003800000 */
.L_x_32:
[----:B------:R-:W-:Y:S05]  /*23b0*/  BSYNC B0 ;  /* 0x0000000000007941 */ /* 0x000fea0003800000 */
.L_x_31:
[----:B------:R-:W-:Y:S01]  /*23c0*/  IMAD.IADD R11, R9, 0x1, R10 ;  /* 0x00000001090b7824 */ /* 0x000fe200078e020a */
[----:B------:R1:W0:Y:S01]  /*23d0*/  LDS R100, [R10+0x800] ;  /* 0x000800000a647984 */ /* 0x0002220000000800 */
[----:B------:R-:W-:Y:S05]  /*23e0*/  WARPSYNC.ALL ;  /* 0x0000000000007948 */ /* 0x000fea0003800000 */
[----:B------:R1:W0:Y:S04]  /*23f0*/  LDS R101, [R10+0xc00] ;  /* 0x000c00000a657984 */ /* 0x0002280000000800 */
[----:B------:R1:W0:Y:S04]  /*2400*/  LDS R96, [R10+0x4800] ;  /* 0x004800000a607984 */ /* 0x0002280000000800 */
[----:B------:R1:W0:Y:S04]  /*2410*/  LDS R97, [R10+0x4c00] ;  /* 0x004c00000a617984 */ /* 0x0002280000000800 */
[----:B------:R1:W0:Y:S04]  /*2420*/  LDS R102, [R11+0x800] ;  /* 0x000800000b667984 */ /* 0x0002280000000800 */
[----:B------:R1:W0:Y:S04]  /*2430*/  LDS R103, [R11+0xc00] ;  /* 0x000c00000b677984 */ /* 0x0002280000000800 */
[----:B------:R1:W0:Y:S04]  /*2440*/  LDS R98, [R11+0x4800] ;  /* 0x004800000b627984 */ /* 0x0002280000000800 */
[----:B------:R1:W0:Y:S01]  /*2450*/  LDS R99, [R11+0x4c00] ;  /* 0x004c00000b637984 */ /* 0x0002220000000800 */
[----:B------:R-:W-:Y:S01]  /*2460*/  UIADD3 UR6, UR8, 0x6, URZ ;  /* 0x0000000608067890 */ /* 0x000fe2000fffe03f */
[----:B--23--:R-:W-:Y:S01]  /*2470*/  WARPGROUP.ARRIVE ;  /* 0x00000000000079c5 */ /* 0x00cfe20000000000 */
[----:B------:R-:W-:Y:S01]  /*2480*/  UMOV UR11, 0x40000040 ;  /* 0x40000040000b7882 */ /* 0x000fe20000000000 */
[C---:B------:R-:W-:Y:S01]  /*2490*/  ISETP.GT.AND P1, PT, R2.reuse, 0x2, PT ;  /* 0x000000020200780c */ /* 0x040fe20003f24270 */
[----:B------:R-:W-:Y:S01]  /*24a0*/  VIADD R2, R2, 0xffffffff ;  /* 0xffffffff02027836 */ /* 0x000fe20000000000 */
[----:B------:R-:W-:-:S02]  /*24b0*/  R2UR UR9, R0 ;  /* 0x00000000000972ca */ /* 0x000fc400000e0000 */
[----:B------:R-:W-:-:S11]  /*24c0*/  UMOV UR10, UR6 ;  /* 0x00000006000a7c82 */ /* 0x000fd60008000000 */
[----:B------:R-:W-:Y:S03]  /*24d0*/  HGMMA.64x64x8.F32.TF32 R56, R92, gdesc[UR8], R56, gsb0 ;  /* 0x04e000085c387df0 */ /* 0x000fe60008002838 */
[----:B------:R-:W-:Y:S02]  /*24e0*/  WARPGROUP.DEPBAR.LE gsb0, 0x0 ;  /* 0x00008000000079c5 */ /* 0x000fe40000010000 */
[----:B----4-:R-:W-:-:S06]  /*24f0*/  WARPGROUP.ARRIVE ;  /* 0x00000000000079c5 */ /* 0x010fcc0000000000 */
[----:B------:R-:W-:Y:S03]  /*2500*/  HGMMA.64x64x8.F32.TF32 R24, R88, gdesc[UR8], R24, gsb0 ;  /* 0x04e0000858187df0 */ /* 0x000fe60008002818 */
[----:B------:R-:W-:Y:S02]  /*2510*/  WARPGROUP.DEPBAR.LE gsb0, 0x0 ;  /* 0x00008000000079c5 */ /* 0x000fe40000010000 */
[----:B-1----:R-:W-:Y:S05]  /*2520*/  @P1 BRA `(.L_x_34) ;  /* 0xfffffff8000c1947 */ /* 0x002fea000383ffff */
.L_x_26:
[----:B------:R-:W-:Y:S01]  /*2530*/  IMAD.MOV.U32 R3, RZ, RZ, 0x40000040 ;  /* 0x40000040ff037424 */ /* 0x000fe200078e00ff */
[----:B0-----:R-:W-:Y:S01]  /*2540*/  LEA R2, R0, UR4, 0x9 ;  /* 0x0000000400027c11 */ /* 0x001fe2000f8e48ff */
[----:B-12---:R-:W-:-:S06]  /*2550*/  WARPGROUP.ARRIVE ;  /* 0x00000000000079c5 */ /* 0x006fcc0000000000 */
[----:B------:R-:W0:Y:S01]  /*2560*/  S2R R10, SR_TID.X ;  /* 0x00000000000a7919 */ /* 0x000e220000002100 */
[----:B------:R-:W-:Y:S02]  /*2570*/  LOP3.LUT R5, R4, R7, R5, 0xfe, !PT ;  /* 0x0000000704057212 */ /* 0x000fe400078efe05 */
[C---:B------:R-:W-:Y:S01]  /*2580*/  R2UR UR10, R2.reuse ;  /* 0x00000000020a72ca */ /* 0x040fe200000e0000 */
[C---:B------:R-:W-:Y:S01]  /*2590*/  VIADD R4, R2.reuse, 0x2 ;  /* 0x0000000202047836 */ /* 0x040fe20000000000 */
[C---:B------:R-:W-:Y:S02]  /*25a0*/  R2UR UR11, R3.reuse ;  /* 0x00000000030b72ca */ /* 0x040fe400000e0000 */
[----:B------:R-:W-:Y:S02]  /*25b0*/  R2UR UR14, R2 ;  /* 0x00000000020e72ca */ /* 0x000fe400000e0000 */
[----:B------:R-:W-:-:S09]  /*25c0*/  R2UR UR15, R3 ;  /* 0x00000000030f72ca */ /* 0x000fd200000e0000 */
[----:B------:R-:W-:Y:S01]  /*25d0*/  HGMMA.64x64x8.F32.TF32 R56, R100, gdesc[UR8], R56, gsb0 ;  /* 0x04e0000864387df0 */ /* 0x000fe20008002838 */
[----:B------:R-:W-:Y:S01]  /*25e0*/  R2UR UR10, R4 ;  /* 0x00000000040a72ca */ /* 0x000fe200000e0000 */
[----:B0-----:R-:W-:-:S05]  /*25f0*/  IMAD.SHL.U32 R0, R10, 0x8, RZ ;  /* 0x000000080a007824 */ /* 0x001fca00078e00ff */
[----:B------:R-:W-:-:S05]  /*2600*/  LOP3.LUT R5, R5, 0x18, R0, 0xf8, !PT ;  /* 0x0000001805057812 */ /* 0x000fca00078ef800 */
[----:B------:R-:W-:Y:S02]  /*2610*/  IMAD.IADD R8, R5, 0x1, R8 ;  /* 0x0000000105087824 */ /* 0x000fe400078e0208 */
[----:B------:R-:W-:-:S03]  /*2620*/  IMAD.MOV.U32 R5, RZ, RZ, 0x40000040 ;  /* 0x40000040ff057424 */ /* 0x000fc600078e00ff */
[----:B------:R-:W-:Y:S02]  /*2630*/  LEA R8, R8, UR7, 0x2 ;  /* 0x0000000708087c11 */ /* 0x000fe4000f8e10ff */
[----:B------:R-:W-:-:S03]  /*2640*/  R2UR UR11, R5 ;  /* 0x00000000050b72ca */ /* 0x000fc600000e0000 */
[----:B------:R-:W-:Y:S01]  /*2650*/  IMAD.IADD R9, R9, 0x1, R8 ;  /* 0x0000000109097824 */ /* 0x000fe200078e0208 */
[----:B------:R-:W-:Y:S02]  /*2660*/  WARPGROUP.DEPBAR.LE gsb0, 0x0 ;  /* 0x00008000000079c5 */ /* 0x000fe40000010000 */
[----:B---34-:R-:W-:-:S06]  /*2670*/  WARPGROUP.ARRIVE ;  /* 0x00000000000079c5 */ /* 0x018fcc0000000000 */
[----:B------:R-:W-:Y:S01]  /*2680*/  HGMMA.64x64x8.F32.TF32 R24, R96, gdesc[UR12], R24, gsb0 ;  /* 0x04e0000c60187df0 */ /* 0x000fe20008002818 */
[----:B------:R-:W-:Y:S02]  /*2690*/  R2UR UR14, R4 ;  /* 0x00000000040e72ca */ /* 0x000fe400000e0000 */
[----:B------:R-:W-:Y:S01]  /*26a0*/  R2UR UR15, R5 ;  /* 0x00000000050f72ca */ /* 0x000fe200000e0000 */
        /* <DEDUP_REMOVED lines=8> */
[----:B------:R-:W1:Y:S01]  /*2730*/  LDS R95, [R9+0x4d00] ;  /* 0x004d0000095f7984 */ /* 0x000e620000000800 */
[----:B0-----:R-:W-:-:S06]  /*2740*/  WARPGROUP.ARRIVE ;  /* 0x00000000000079c5 */ /* 0x001fcc0000000000 */
[----:B------:R-:W-:Y:S03]  /*2750*/  HGMMA.64x64x8.F32.TF32 R56, R88, gdesc[UR8], R56, gsb0 ;  /* 0x04e0000858387df0 */ /* 0x000fe60008002838 */
[----:B------:R-:W-:Y:S02]  /*2760*/  WARPGROUP.DEPBAR.LE gsb0, 0x0 ;  /* 0x00008000000079c5 */ /* 0x000fe40000010000 */
[----:B-1----:R-:W-:-:S06]  /*2770*/  WARPGROUP.ARRIVE ;  /* 0x00000000000079c5 */ /* 0x002fcc0000000000 */
[----:B------:R-:W-:Y:S03]  /*2780*/  HGMMA.64x64x8.F32.TF32 R24, R92, gdesc[UR12], R24, gsb0 ;  /* 0x04e0000c5c187df0 */ /* 0x000fe60008002818 */
[----:B------:R-:W-:Y:S02]  /*2790*/  WARPGROUP.DEPBAR.LE gsb0, 0x0 ;  /* 0x00008000000079c5 */ /* 0x000fe40000010000 */
        /* <DEDUP_REMOVED lines=9> */
[----:B------:R-:W-:Y:S01]  /*2830*/  BPT.TRAP 0x1 ;  /* 0x000000040000795c */ /* 0x000fe20000300000 */
.L_x_35:
        /* <DEDUP_REMOVED lines=8> */
.L_x_36:
[C---:B------:R-:W-:Y:S01]  /*28c0*/  VIADD R4, R2.reuse, 0x4 ;  /* 0x0000000402047836 */ /* 0x040fe20000000000 */
[----:B01----:R-:W-:Y:S01]  /*28d0*/  WARPGROUP.ARRIVE ;  /* 0x00000000000079c5 */ /* 0x003fe20000000000 */
[----:B------:R-:W-:Y:S02]  /*28e0*/  IMAD.MOV.U32 R5, RZ, RZ, 0x40000040 ;  /* 0x40000040ff057424 */ /* 0x000fe400078e00ff */
[----:B------:R-:W-:Y:S01]  /*28f0*/  VIADD R2, R2, 0x6 ;  /* 0x0000000602027836 */ /* 0x000fe20000000000 */
[C---:B------:R-:W-:Y:S01]  /*2900*/  R2UR UR6, R4.reuse ;  /* 0x00000000040672ca */ /* 0x040fe200000e0000 */
[----:B------:R-:W-:Y:S01]  /*2910*/  IMAD.MOV.U32 R3, RZ, RZ, 0x40000040 ;  /* 0x40000040ff037424 */ /* 0x000fe200078e00ff */
[C---:B------:R-:W-:Y:S02]  /*2920*/  R2UR UR7, R5.reuse ;  /* 0x00000000050772ca */ /* 0x040fe400000e0000 */
[----:B------:R-:W-:Y:S02]  /*2930*/  R2UR UR10, R4 ;  /* 0x00000000040a72ca */ /* 0x000fe400000e0000 */
[----:B------:R-:W-:-:S09]  /*2940*/  R2UR UR11, R5 ;  /* 0x00000000050b72ca */ /* 0x000fd200000e0000 */
[----:B------:R-:W-:Y:S01]  /*2950*/  HGMMA.64x64x8.F32.TF32 R56, R92, gdesc[UR4], R56, gsb0 ;  /* 0x04e000045c387df0 */ /* 0x000fe20008002838 */
[----:B------:R-:W-:Y:S02]  /*2960*/  R2UR UR6, R2 ;  /* 0x00000000020672ca */ /* 0x000fe400000e0000 */
[----:B------:R-:W-:Y:S01]  /*2970*/  R2UR UR7, R3 ;  /* 0x00000000030772ca */ /* 0x000fe200000e0000 */
        /* <DEDUP_REMOVED lines=20> */
.L_x_22:
[----:B------:R-:W-:Y:S05]  /*2ac0*/  @!P0 BRA `(.L_x_37) ;  /* 0x0000000000048947 */ /* 0x000fea0003800000 */
[----:B------:R-:W-:Y:S01]  /*2ad0*/  BPT.TRAP 0x1 ;  /* 0x000000040000795c */ /* 0x000fe20000300000 */
.L_x_37:
[----:B------:R-:W2:Y:S01]  /*2ae0*/  LDL R0, [R1+0x14] ;  /* 0x0000140001007983 */ /* 0x000ea20000100800 */
[----:B------:R-:W0:Y:S01]  /*2af0*/  S2UR UR7, SR_CgaCtaId ;  /* 0x00000000000779c3 */ /* 0x000e220000008800 */
[----:B------:R-:W-:-:S04]  /*2b00*/  UIADD3 UR39, UR40, UR39, URZ ;  /* 0x0000002728277290 */ /* 0x000fc8000fffe03f */
[----:B------:R-:W-:-:S04]  /*2b10*/  UIADD3 UR6, UR39, -0x1, URZ ;  /* 0xffffffff27067890 */ /* 0x000fc8000fffe03f */
[----:B------:R-:W-:-:S04]  /*2b20*/  UIMAD.WIDE.U32 UR4, UR6, -0x33333333, URZ ;  /* 0xcccccccd060478a5 */ /* 0x000fc8000f8e003f */
[----:B------:R-:W-:-:S03]  /*2b30*/  USHF.R.U32.HI UR4, URZ, 0x2, UR5 ;  /* 0x000000023f047899 */ /* 0x000fc60008011605 */
[----:B------:R-:W-:Y:S01]  /*2b40*/  UMOV UR5, 0x400 ;  /* 0x0000040000057882 */ /* 0x000fe20000000000 */
[----:B------:R-:W-:Y:S02]  /*2b50*/  UIMAD UR6, UR4, -0x5, UR6 ;  /* 0xfffffffb040678a4 */ /* 0x000fe4000f8e0206 */
[----:B0-----:R-:W-:-:S04]  /*2b60*/  ULEA UR5, UR7, UR5, 0x18 ;  /* 0x0000000507057291 */ /* 0x001fc8000f8ec03f */
[----:B------:R-:W-:-:S04]  /*2b70*/  ULEA UR6, UR6, UR5, 0x3 ;  /* 0x0000000506067291 */ /* 0x000fc8000f8e183f */
[----:B------:R-:W-:-:S04]  /*2b80*/  UIADD3 UR6, UR6, 0x28, URZ ;  /* 0x0000002806067890 */ /* 0x000fc8000fffe03f */
[----:B------:R-:W-:-:S09]  /*2b90*/  UPRMT UR6, URZ, 0x654, UR6 ;  /* 0x000006543f067896 */ /* 0x000fd20008000006 */
[----:B------:R-:W-:Y:S01]  /*2ba0*/  SYNCS.ARRIVE.TRANS64.RED.A1T0 RZ, [UR6], RZ ;  /* 0x000000ffffff79a7 */ /* 0x000fe20008100406 */
[----:B--2---:R-:W-:-:S13]  /*2bb0*/  ISETP.GT.U32.AND P0, PT, R0, 0x1, PT ;  /* 0x000000010000780c */ /* 0x004fda0003f04070 */
[----:B------:R-:W-:Y:S05]  /*2bc0*/  @P0 BRA `(.L_x_38) ;  /* 0x0000000000040947 */ /* 0x000fea0003800000 */
[----:B------:R-:W-:Y:S01]  /*2bd0*/  BPT.TRAP 0x1 ;  /* 0x000000040000795c */ /* 0x000fe20000300000 */
.L_x_38:
[----:B------:R-:W0:Y:S01]  /*2be0*/  S2R R8, SR_TID.X ;  /* 0x0000000000087919 */ /* 0x000e220000002100 */
[----:B------:R-:W2:Y:S01]  /*2bf0*/  LDC R4, c[0x0][0x288] ;  /* 0x0000a200ff047b82 */ /* 0x000ea20000000800 */
[----:B------:R-:W-:Y:S01]  /*2c00*/  LOP3.LUT R0, R16, 0x1, RZ, 0xc0, !PT ;  /* 0x0000000110007812 */ /* 0x000fe200078ec0ff */
[----:B------:R-:W-:Y:S01]  /*2c10*/  IMAD.SHL.U32 R11, R23, 0x40, RZ ;  /* 0x00000040170b7824 */ /* 0x000fe200078e00ff */
[----:B------:R-:W-:Y:S01]  /*2c20*/  LOP3.LUT R6, R6, 0x7, RZ, 0xc0, !PT ;  /* 0x0000000706067812 */ /* 0x000fe200078ec0ff */
[----:B------:R-:W-:Y:S01]  /*2c30*/  IMAD.SHL.U32 R13, R22, 0x100, RZ ;  /* 0x00000100160d7824 */ /* 0x000fe200078e00ff */
[----:B------:R-:W-:Y:S01]  /*2c40*/  UISETP.GT.U32.AND UP0, UPT, UR39, 0x4, UPT ;  /* 0x000000042700788c */ /* 0x000fe2000bf04070 */
[----:B------:R-:W-:Y:S01]  /*2c50*/  IMAD.SHL.U32 R3, R0, 0x40, RZ ;  /* 0x0000004000037824 */ /* 0x000fe200078e00ff */
[----:B------:R-:W-:Y:S01]  /*2c60*/  ULDC UR7, c[0x0][0x284] ;  /* 0x0000a10000077ab9 */ /* 0x000fe20000000800 */
[----:B------:R-:W-:Y:S01]  /*2c70*/  UISETP.GE.U32.AND UP1, UPT, UR40, 0x5, UPT ;  /* 0x000000052800788c */ /* 0x000fe2000bf26070 */
[----:B------:R-:W-:Y:S01]  /*2c80*/  SHF.R.S32.HI R93, RZ, 0x1f, R17 ;  /* 0x0000001fff5d7819 */ /* 0x000fe20000011411 */
[----:B------:R-:W-:Y:S01]  /*2c90*/  UISETP.LT.U32.AND UP0, UPT, UR40, 0x5, UP0 ;  /* 0x000000052800788c */ /* 0x000fe20008701070 */
[----:B------:R-:W-:Y:S01]  /*2ca0*/  LOP3.LUT R3, R3, 0x40, R6, 0xe2, !PT ;  /* 0x0000004003037812 */ /* 0x000fe200078ee206 */
[----:B------:R-:W-:Y:S01]  /*2cb0*/  UIMAD.WIDE.U32 UR4, UR39, -0x33333333, URZ ;  /* 0xcccccccd270478a5 */ /* 0x000fe2000f8e003f */
[----:B------:R-:W-:Y:S01]  /*2cc0*/  IMAD.WIDE R22, R22, 0x100, RZ ;  /* 0x0000010016167825 */ /* 0x000fe200078e02ff */
[----:B------:R-:W-:Y:S01]  /*2cd0*/  ULDC.64 UR8, c[0x0][0x5d0] ;  /* 0x0001740000087ab9 */ /* 0x000fe20000000a00 */
[----:B------:R-:W-:-:S02]  /*2ce0*/  USEL UR6, URZ, 0x1, !UP0 ;  /* 0x000000013f067887 */ /* 0x000fc4000c000000 */
[----:B------:R-:W-:Y:S02]  /*2cf0*/  USHF.R.U32.HI UR4, URZ, 0x2, UR5 ;  /* 0x000000023f047899 */ /* 0x000fe40008011605 */
[----:B------:R-:W-:Y:S02]  /*2d00*/  ULOP3.LUT UR38, UR38, UR6, URZ, 0x3c, !UPT ;  /* 0x0000000626267292 */ /* 0x000fe4000f8e3c3f */
[----:B------:R-:W-:Y:S02]  /*2d10*/  UIMAD UR39, UR4, -0x5, UR39 ;  /* 0xfffffffb042778a4 */ /* 0x000fe4000f8e0227 */
[----:B------:R-:W-:Y:S01]  /*2d20*/  @UP1 ULOP3.LUT UR38, UR38, 0x1, UR4, 0x78, !UPT ;  /* 0x0000000126261892 */ /* 0x000fe2000f8e7804 */
[----:B--2---:R-:W-:-:S04]  /*2d30*/  ISETP.GE.AND P0, PT, R11, R4, PT ;  /* 0x000000040b00720c */ /* 0x004fc80003f06270 */
[----:B------:R-:W-:Y:S02]  /*2d40*/  ISETP.GE.OR P0, PT, R13, UR7, P0 ;  /* 0x000000070d007c0c */ /* 0x000fe40008706670 */
[----:B0-----:R-:W-:-:S04]  /*2d50*/  LOP3.LUT R2, R8, 0x60, RZ, 0xc0, !PT ;  /* 0x0000006008027812 */ /* 0x001fc800078ec0ff */
[----:B------:R-:W-:-:S04]  /*2d60*/  SHF.R.U32.HI R9, RZ, 0x1, R2 ;  /* 0x00000001ff097819 */ /* 0x000fc80000011602 */
[----:B------:R-:W-:Y:S01]  /*2d70*/  IADD3 R5, RZ, -R9, -R6 ;  /* 0x80000009ff057210 */ /* 0x000fe20007ffe806 */
[----:B------:R-:W-:Y:S01]  /*2d80*/  IMAD.SHL.U32 R6, R8, 0x2, RZ ;  /* 0x0000000208067824 */ /* 0x000fe200078e00ff */
[----:B------:R-:W-:-:S03]  /*2d90*/  LOP3.LUT R107, R22, R3, R9, 0xfe, !PT ;  /* 0x00000003166b7212 */ /* 0x000fc600078efe09 */
[----:B------:R-:W-:Y:S01]  /*2da0*/  IMAD R2, R0, -0x40, R5 ;  /* 0xffffffc000027824 */ /* 0x000fe200078e0205 */
[----:B------:R-:W-:Y:S02]  /*2db0*/  LOP3.LUT R0, R8, 0x3, RZ, 0xc0, !PT ;  /* 0x0000000308007812 */ /* 0x000fe400078ec0ff */
[----:B------:R-:W-:Y:S02]  /*2dc0*/  LOP3.LUT R6, R11, 0x6, R6, 0xf8, !PT ;  /* 0x000000060b067812 */ /* 0x000fe400078ef806 */
[----:B------:R-:W-:Y:S01]  /*2dd0*/  IADD3 R2, -R13, UR7, R2 ;  /* 0x000000070d027c10 */ /* 0x000fe2000fffe102 */
[----:B------:R-:W-:Y:S01]  /*2de0*/  IMAD R0, R0, -0x2, R4 ;  /* 0xfffffffe00007824 */ /* 0x000fe200078e0204 */
[----:B------:R-:W-:Y:S01]  /*2df0*/  SHF.R.S32.HI R7, RZ, 0x1f, R6 ;  /* 0x0000001fff077819 */ /* 0x000fe20000011406 */
[----:B------:R-:W-:Y:S02]  /*2e00*/  IMAD R4, R93, UR8, RZ ;  /* 0x000000085d047c24 */ /* 0x000fe4000f8e02ff */
[----:B------:R-:W-:-:S02]  /*2e10*/  IMAD.IADD R3, R0, 0x1, -R11 ;  /* 0x0000000100037824 */ /* 0x000fc400078e0a0b */
[C---:B------:R-:W-:Y:S02]  /*2e20*/  IMAD R15, R17.reuse, UR9, R4 ;  /* 0x00000009110f7c24 */ /* 0x040fe4000f8e0204 */
[----:B------:R-:W-:-:S04]  /*2e30*/  IMAD.WIDE.U32 R4, R17, UR8, R6 ;  /* 0x0000000811047c25 */ /* 0x000fc8000f8e0006 */
[----:B------:R-:W-:Y:S02]  /*2e40*/  IMAD.IADD R5, R5, 0x1, R15 ;  /* 0x0000000105057824 */ /* 0x000fe400078e020f */
[----:B------:R-:W-:Y:S01]  /*2e50*/  IMAD.MOV.U32 R0, RZ, RZ, -0x1 ;  /* 0xffffffffff007424 */ /* 0x000fe200078e00ff */
[----:B------:R-:W-:Y:S06]  /*2e60*/  @P0 BRA `(.L_x_39) ;  /* 0x0000004800180947 */ /* 0x000fec0003800000 */
[----:B------:R-:W0:Y:S01]  /*2e70*/  LDC.64 R8, c[0x0][0x5c8] ;  /* 0x00017200ff087b82 */ /* 0x000e220000000a00 */
[----:B-1---5:R-:W-:Y:S01]  /*2e80*/  FSETP.NEU.AND P1, PT, R19, RZ, PT ;  /* 0x000000ff1300720b */ /* 0x022fe20003f2d000 */
[----:B------:R-:W-:Y:S01]  /*2e90*/  BSSY B0, `(.L_x_39) ;  /* 0x0000483000007945 */ /* 0x000fe20003800000 */
[----:B------:R-:W-:-:S04]  /*2ea0*/  ISETP.GT.AND P6, PT, R3, RZ, PT ;  /* 0x000000ff0300720c */ /* 0x000fc80003fc4270 */
[----:B------:R-:W-:Y:S01]  /*2eb0*/  ISETP.GT.AND P0, PT, R2, RZ, P6 ;  /* 0x000000ff0200720c */ /* 0x000fe20003704270 */
[-C--:B0-----:R-:W-:Y:S02]  /*2ec0*/  IMAD R10, R23, R8.reuse, RZ ;  /* 0x00000008170a7224 */ /* 0x081fe400078e02ff */
[----:B------:R-:W-:-:S04]  /*2ed0*/  IMAD.WIDE.U32 R96, R107, R8, R4 ;  /* 0x000000086b607225 */ /* 0x000fc800078e0004 */
[----:B------:R-:W-:-:S04]  /*2ee0*/  IMAD R5, R107, R9, R10 ;  /* 0x000000096b057224 */ /* 0x000fc800078e020a */
[----:B------:R-:W-:Y:S01]  /*2ef0*/  IMAD.IADD R11, R97, 0x1, R5 ;  /* 0x00000001610b7824 */ /* 0x000fe200078e0205 */
[----:B------:R-:W-:Y:S06]  /*2f00*/  @!P1 BRA `(.L_x_40) ;  /* 0x0000003000909947 */ /* 0x000fec0003800000 */
[----:B------:R-:W0:Y:S01]  /*2f10*/  LDC.64 R90, c[0x0][0x5b8] ;  /* 0x00016e00ff5a7b82 */ /* 0x000e220000000a00 */
[----:B------:R-:W-:-:S07]  /*2f20*/  ULDC.64 UR4, c[0x0][0x5c0] ;  /* 0x0001700000047ab9 */ /* 0x000fce0000000a00 */
[----:B------:R-:W1:Y:S08]  /*2f30*/  LDC.64 R20, c[0x0][0x5b0] ;  /* 0x00016c00ff147b82 */ /* 0x000e700000000a00 */
[----:B------:R-:W2:Y:S01]  /*2f40*/  LDC.64 R88, c[0x0][0x5a8] ;  /* 0x00016a00ff587b82 */ /* 0x000ea20000000a00 */
[-C--:B0-----:R-:W-:Y:S02]  /*2f50*/  IMAD R4, R93, R90.reuse, RZ ;  /* 0x0000005a5d047224 */ /* 0x081fe400078e02ff */
[----:B------:R-:W-:-:S04]  /*2f60*/  IMAD.WIDE.U32 R94, R17, R90, R6 ;  /* 0x0000005a115e7225 */ /* 0x000fc800078e0006 */
[----:B------:R-:W-:Y:S02]  /*2f70*/  IMAD R105, R17, R91, R4 ;  /* 0x0000005b11697224 */ /* 0x000fe400078e0204 */
[-C--:B-1----:R-:W-:Y:S02]  /*2f80*/  IMAD R4, R23, R20.reuse, RZ ;  /* 0x0000001417047224 */ /* 0x082fe400078e02ff */
[----:B------:R-:W-:Y:S02]  /*2f90*/  IMAD.IADD R93, R95, 0x1, R105 ;  /* 0x000000015f5d7824 */ /* 0x000fe400078e0269 */
[----:B------:R-:W-:Y:S02]  /*2fa0*/  IMAD.MOV.U32 R92, RZ, RZ, R94 ;  /* 0x000000ffff5c7224 */ /* 0x000fe400078e005e */
[C---:B------:R-:W-:Y:S02]  /*2fb0*/  IMAD R99, R107.reuse, R21, R4 ;  /* 0x000000156b637224 */ /* 0x040fe400078e0204 */
[----:B------:R-:W-:-:S04]  /*2fc0*/  IMAD.WIDE.U32 R4, R107, R20, R92 ;  /* 0x000000146b047225 */ /* 0x000fc800078e005c */
[----:B------:R-:W-:Y:S01]  /*2fd0*/  IMAD.IADD R5, R5, 0x1, R99 ;  /* 0x0000000105057824 */ /* 0x000fe200078e0263 */
[----:B--2---:R-:W-:-:S04]  /*2fe0*/  LEA R12, P1, R4, R88, 0x2 ;  /* 0x00000058040c7211 */ /* 0x004fc800078210ff */
[----:B------:R-:W-:-:S05]  /*2ff0*/  LEA.HI.X R13, R4, R89, R5, 0x2, P1 ;  /* 0x00000059040d7211 */ /* 0x000fca00008f1405 */
[----:B------:R-:W2:Y:S01]  /*3000*/  @P0 LDG.E.LTC128B R91, desc[UR36][R12.64] ;  /* 0x000000240c5b0981 */ /* 0x000ea2000c1e1920 */
[C---:B------:R-:W-:Y:S01]  /*3010*/  LEA R10, P1, R96.reuse, UR4, 0x2 ;  /* 0x00000004600a7c11 */ /* 0x040fe2000f8210ff */
[----:B------:R-:W-:Y:S01]  /*3020*/  IMAD.WIDE.U32 R4, R107, R20, R6 ;  /* 0x000000146b047225 */ /* 0x000fe200078e0006 */
[----:B------:R-:W-:Y:S01]  /*3030*/  ISETP.GT.AND P4, PT, R3, 0x1, PT ;  /* 0x000000010300780c */ /* 0x000fe20003f84270 */
[----:B------:R-:W-:Y:S01]  /*3040*/  BSSY B1, `(.L_x_41) ;  /* 0x0000013000017945 */ /* 0x000fe20003800000 */
[----:B------:R-:W-:Y:S01]  /*3050*/  LEA.HI.X R11, R96, UR5, R11, 0x2, P1 ;  /* 0x00000005600b7c11 */ /* 0x000fe200088f140b */
[----:B------:R-:W-:Y:S01]  /*3060*/  IMAD.IADD R5, R99, 0x1, R5 ;  /* 0x0000000163057824 */ /* 0x000fe200078e0205 */
[----:B------:R-:W-:Y:S01]  /*3070*/  ISETP.GT.AND P1, PT, R2, RZ, P4 ;  /* 0x000000ff0200720c */ /* 0x000fe20002724270 */
[----:B------:R-:W-:Y:S01]  /*3080*/  IMAD.SHL.U32 R96, R20, 0x8, RZ ;  /* 0x0000000814607824 */ /* 0x000fe200078e00ff */
[----:B------:R-:W-:Y:S02]  /*3090*/  P2R R98, PR, RZ, 0x10 ;  /* 0x00000010ff627803 */ /* 0x000fe40000000000 */
[----:B--2---:R-:W-:-:S05]  /*30a0*/  LOP3.LUT R14, R91, 0xffffe000, RZ, 0xc0, !PT ;  /* 0xffffe0005b0e7812 */ /* 0x004fca00078ec0ff */
[----:B------:R-:W-:Y:S01]  /*30b0*/  FMUL R97, R14, R19 ;  /* 0x000000130e617220 */ /* 0x000fe20000400000 */
[----:B------:R-:W-:-:S04]  /*30c0*/  IMAD.WIDE.U32 R14, R17, R90, R4 ;  /* 0x0000005a110e7225 */ /* 0x000fc800078e0004 */
[----:B------:R-:W-:Y:S01]  /*30d0*/  FFMA R13, R56, R18, R97 ;  /* 0x00000012380d7223 */ /* 0x000fe20000000061 */
[----:B------:R-:W-:Y:S01]  /*30e0*/  IMAD.IADD R5, R105, 0x1, R15 ;  /* 0x0000000169057824 */ /* 0x000fe200078e020f */
[----:B------:R-:W-:Y:S02]  /*30f0*/  SHF.L.U64.HI R97, R20, 0x3, R21 ;  /* 0x0000000314617819 */ /* 0x000fe40000010215 */
[C---:B------:R-:W-:Y:S02]  /*3100*/  LEA R4, P2, R14.reuse, R88, 0x2 ;  /* 0x000000580e047211 */ /* 0x040fe400078410ff */
[----:B------:R-:W-:Y:S02]  /*3110*/  F2FP.TF32.F32.PACK_B R13, R13 ;  /* 0x0000000dff0d723e */ /* 0x000fe400024050ff */
[----:B------:R-:W-:Y:S01]  /*3120*/  LEA.HI.X R5, R14, R89, R5, 0x2, P2 ;  /* 0x000000590e057211 */ /* 0x000fe200010f1405 */
[----:B------:R-:W-:Y:S02]  /*3130*/  IMAD.WIDE.U32 R14, R107, R20, R96 ;  /* 0x000000146b0e7225 */ /* 0x000fe400078e0060 */
[----:B------:R0:W-:Y:S01]  /*3140*/  @P0 STG.E desc[UR36][R10.64], R13 ;  /* 0x0000000d0a000986 */ /* 0x0001e2000c101924 */
[----:B------:R-:W-:Y:S05]  /*3150*/  @!P1 BRA `(.L_x_42) ;  /* 0x0000000000049947 */ /* 0x000fea0003800000 */
[----:B------:R1:W5:Y:S02]  /*3160*/  LDG.E.LTC128B R91, desc[UR36][R4.64+0x4] ;  /* 0x00000424045b7981 */ /* 0x000364000c1e1920 */
.L_x_42:
[----:B------:R-:W-:Y:S05]  /*3170*/  BSYNC B1 ;  /* 0x0000000000017941 */ /* 0x000fea0003800000 */
.L_x_41:
[----:B-----5:R-:W-:Y:S01]  /*3180*/  LOP3.LUT R12, R91, 0xffffe000, RZ, 0xc0, !PT ;  /* 0xffffe0005b0c7812 */ /* 0x020fe200078ec0ff */
[----:B------:R-:W-:Y:S01]  /*3190*/  IMAD.IADD R15, R99, 0x1, R15 ;  /* 0x00000001630f7824 */ /* 0x000fe200078e020f */
[----:B0-----:R-:W-:Y:S02]  /*31a0*/  IADD3 R13, P2, R94, R14, RZ ;  /* 0x0000000e5e0d7210 */ /* 0x001fe40007f5e0ff */
[----:B------:R-:W-:Y:S01]  /*31b0*/  ISETP.GT.AND P0, PT, R2, 0x8, P6 ;  /* 0x000000080200780c */ /* 0x000fe20003704270 */
[----:B------:R-:W-:Y:S02]  /*31c0*/  FMUL R12, R12, R19 ;  /* 0x000000130c0c7220 */ /* 0x000fe40000400000 */
[----:B------:R-:W-:Y:S02]  /*31d0*/  IMAD.X R56, R15, 0x1, R93, P2 ;  /* 0x000000010f387824 */ /* 0x000fe400010e065d */
[----:B------:R-:W-:Y:S01]  /*31e0*/  FFMA R99, R57, R18, R12 ;  /* 0x0000001239637223 */ /* 0x000fe2000000000c */
[----:B------:R-:W-:-:S04]  /*31f0*/  LEA R12, P2, R13, R88, 0x2 ;  /* 0x000000580d0c7211 */ /* 0x000fc800078410ff */
[----:B------:R-:W-:Y:S02]  /*3200*/  F2FP.TF32.F32.PACK_B R99, R99 ;  /* 0x00000063ff63723e */ /* 0x000fe400024050ff */
[----:B------:R-:W-:-:S03]  /*3210*/  LEA.HI.X R13, R13, R89, R56, 0x2, P2 ;  /* 0x000000590d0d7211 */ /* 0x000fc600010f1438 */
[----:B------:R0:W-:Y:S04]  /*3220*/  @P1 STG.E desc[UR36][R10.64+0x4], R99 ;  /* 0x000004630a001986 */ /* 0x0001e8000c101924 */
[----:B------:R2:W3:Y:S01]  /*3230*/  @P0 LDG.E.LTC128B R91, desc[UR36][R12.64] ;  /* 0x000000240c5b0981 */ /* 0x0004e2000c1e1920 */
[----:B------:R-:W-:Y:S01]  /*3240*/  IADD3 R56, P1, R6, R14, RZ ;  /* 0x0000000e06387210 */ /* 0x000fe20007f3e0ff */
[C---:B------:R-:W-:Y:S01]  /*3250*/  IMAD.SHL.U32 R101, R8.reuse, 0x20, RZ ;  /* 0x0000002008657824 */ /* 0x040fe200078e00ff */
[----:B------:R-:W-:Y:S01]  /*3260*/  SHF.L.U64.HI R103, R8, 0x5, R9 ;  /* 0x0000000508677819 */ /* 0x000fe20000010209 */
[----:B------:R-:W-:Y:S02]  /*3270*/  BSSY B1, `(.L_x_43) ;  /* 0x0000010000017945 */ /* 0x000fe40003800000 */
[----:B------:R-:W-:Y:S01]  /*3280*/  IMAD.X R57, R7, 0x1, R15, P1 ;  /* 0x0000000107397824 */ /* 0x000fe200008e060f */
[----:B------:R-:W-:Y:S01]  /*3290*/  ISETP.GT.AND P1, PT, R2, 0x8, P4 ;  /* 0x000000080200780c */ /* 0x000fe20002724270 */
[----:B------:R-:W-:-:S04]  /*32a0*/  IMAD.WIDE.U32 R56, R17, R90, R56 ;  /* 0x0000005a11387225 */ /* 0x000fc800078e0038 */
[----:B------:R-:W-:Y:S01]  /*32b0*/  IMAD.IADD R57, R105, 0x1, R57 ;  /* 0x0000000169397824 */ /* 0x000fe200078e0239 */
[----:B--2---:R-:W-:-:S04]  /*32c0*/  LEA R12, P3, R56, R88, 0x2 ;  /* 0x00000058380c7211 */ /* 0x004fc800078610ff */
[----:B------:R-:W-:Y:S02]  /*32d0*/  LEA.HI.X R13, R56, R89, R57, 0x2, P3 ;  /* 0x00000059380d7211 */ /* 0x000fe400018f1439 */
[----:B---3--:R-:W-:-:S05]  /*32e0*/  LOP3.LUT R14, R91, 0xffffe000, RZ, 0xc0, !PT ;  /* 0xffffe0005b0e7812 */ /* 0x008fca00078ec0ff */
[----:B------:R-:W-:Y:S01]  /*32f0*/  FMUL R15, R14, R19 ;  /* 0x000000130e0f7220 */ /* 0x000fe20000400000 */
[----:B------:R-:W-:-:S03]  /*3300*/  IADD3 R14, P2, R101, R10, RZ ;  /* 0x0000000a650e7210 */ /* 0x000fc60007f5e0ff */
[----:B------:R-:W-:Y:S02]  /*3310*/  FFMA R109, R58, R18, R15 ;  /* 0x000000123a6d7223 */ /* 0x000fe4000000000f */
[----:B------:R-:W-:-:S03]  /*3320*/  IMAD.X R15, R103, 0x1, R11, P2 ;  /* 0x00000001670f7824 */ /* 0x000fc600010e060b */
[----:B------:R-:W-:-:S05]  /*3330*/  F2FP.TF32.F32.PACK_B R109, R109 ;  /* 0x0000006dff6d723e */ /* 0x000fca00024050ff */
[----:B------:R0:W-:Y:S01]  /*3340*/  @P0 STG.E desc[UR36][R14.64], R109 ;  /* 0x0000006d0e000986 */ /* 0x0001e2000c101924 */
[----:B------:R-:W-:Y:S05]  /*3350*/  @!P1 BRA `(.L_x_44) ;  /* 0x0000000000049947 */ /* 0x000fea0003800000 */
[----:B------:R2:W5:Y:S02]  /*3360*/  LDG.E.LTC128B R91, desc[UR36][R12.64+0x4] ;  /* 0x000004240c5b7981 */ /* 0x000564000c1e1920 */
.L_x_44:
[----:B------:R-:W-:Y:S05]  /*3370*/  BSYNC B1 ;  /* 0x0000000000017941 */ /* 0x000fea0003800000 */
.L_x_43:
[----:B-----5:R-:W-:Y:S01]  /*3380*/  LOP3.LUT R56, R91, 0xffffe000, RZ, 0xc0, !PT ;  /* 0xffffe0005b387812 */ /* 0x020fe200078ec0ff */
[----:B------:R-:W-:Y:S01]  /*3390*/  BSSY B1, `(.L_x_45) ;  /* 0x000000c000017945 */ /* 0x000fe20003800000 */
[----:B------:R-:W-:-:S03]  /*33a0*/  ISETP.GT.AND P4, PT, R3, 0x8, PT ;  /* 0x000000080300780c */ /* 0x000fc60003f84270 */
[----:B------:R-:W-:Y:S01]  /*33b0*/  FMUL R56, R56, R19 ;  /* 0x0000001338387220 */ /* 0x000fe20000400000 */
[----:B------:R-:W-:Y:S02]  /*33c0*/  ISETP.GT.AND P0, PT, R2, RZ, P4 ;  /* 0x000000ff0200720c */ /* 0x000fe40002704270 */
[----:B0-----:R-:W-:Y:S01]  /*33d0*/  P2R R99, PR, RZ, 0x10 ;  /* 0x00000010ff637803 */ /* 0x001fe20000000000 */
[----:B------:R-:W-:Y:S01]  /*33e0*/  FFMA R57, R59, R18, R56 ;  /* 0x000000123b397223 */ /* 0x000fe20000000038 */
[----:B------:R-:W-:Y:S02]  /*33f0*/  IMAD.SHL.U32 R59, R8, 0x200, RZ ;  /* 0x00000200083b7824 */ /* 0x000fe400078e00ff */
[----:B------:R-:W-:Y:S02]  /*3400*/  IMAD.MOV.U32 R56, RZ, RZ, R91 ;  /* 0x000000ffff387224 */ /* 0x000fe400078e005b */
[----:B------:R-:W-:-:S05]  /*3410*/  F2FP.TF32.F32.PACK_B R57, R57 ;  /* 0x00000039ff39723e */ /* 0x000fca00024050ff */
[----:B------:R0:W-:Y:S01]  /*3420*/  @P1 STG.E desc[UR36][R14.64+0x4], R57 ;  /* 0x000004390e001986 */ /* 0x0001e2000c101924 */
[----:B------:R-:W-:Y:S05]  /*3430*/  @!P0 BRA `(.L_x_46) ;  /* 0x0000000000048947 */ /* 0x000fea0003800000 */
[----:B------:R3:W5:Y:S02]  /*3440*/  LDG.E.LTC128B R56, desc[UR36][R4.64+0x20] ;  /* 0x0000202404387981 */ /* 0x000764000c1e1920 */
.L_x_46:
[----:B------:R-:W-:Y:S05]  /*3450*/  BSYNC B1 ;  /* 0x0000000000017941 */ /* 0x000fea0003800000 */
.L_x_45:
[----:B-----5:R-:W-:Y:S01]  /*3460*/  LOP3.LUT R58, R56, 0xffffe000, RZ, 0xc0, !PT ;  /* 0xffffe000383a7812 */ /* 0x020fe200078ec0ff */
[----:B------:R-:W-:Y:S01]  /*3470*/  BSSY B1, `(.L_x_47) ;  /* 0x000000d000017945 */ /* 0x000fe20003800000 */
[----:B------:R-:W-:Y:S02]  /*3480*/  SHF.L.U64.HI R91, R8, 0x9, R9 ;  /* 0x00000009085b7819 */ /* 0x000fe40000010209 */
[----:B------:R-:W-:Y:S01]  /*3490*/  IADD3 R8, P1, P2, R59, R10, R101 ;  /* 0x0000000a3b087210 */ /* 0x000fe20007a3e065 */
[----:B0-----:R-:W-:Y:S01]  /*34a0*/  FMUL R57, R58, R19 ;  /* 0x000000133a397220 */ /* 0x001fe20000400000 */
[----:B------:R-:W-:Y:S02]  /*34b0*/  ISETP.GT.AND P3, PT, R3, 0x9, PT ;  /* 0x000000090300780c */ /* 0x000fe40003f64270 */
[----:B------:R-:W-:Y:S01]  /*34c0*/  IADD3.X R9, R91, R11, R103, P1, P2 ;  /* 0x0000000b5b097210 */ /* 0x000fe20000fe4467 */
[----:B------:R-:W-:Y:S01]  /*34d0*/  FFMA R57, R60, R18, R57 ;  /* 0x000000123c397223 */ /* 0x000fe20000000039 */
[----:B------:R-:W-:-:S02]  /*34e0*/  ISETP.GT.AND P1, PT, R2, RZ, P3 ;  /* 0x000000ff0200720c */ /* 0x000fc40001f24270 */
[----:B------:R-:W-:Y:S02]  /*34f0*/  P2R R100, PR, RZ, 0x8 ;  /* 0x00000008ff647803 */ /* 0x000fe40000000000 */
[----:B------:R-:W-:-:S05]  /*3500*/  F2FP.TF32.F32.PACK_B R57, R57 ;  /* 0x00000039ff39723e */ /* 0x000fca00024050ff */
[----:B------:R0:W-:Y:S04]  /*3510*/  @P0 STG.E desc[UR36][R10.64+0x20], R57 ;  /* 0x000020390a000986 */ /* 0x0001e8000c101924 */
[----:B------:R-:W-:Y:S05]  /*3520*/  @!P1 BRA `(.L_x_48) ;  /* 0x0000000000049947 */ /* 0x000fea0003800000 */
[----:B------:R4:W5:Y:S02]  /*3530*/  LDG.E.LTC128B R56, desc[UR36][R4.64+0x24] ;  /* 0x0000242404387981 */ /* 0x000964000c1e1920 */
.L_x_48:
[----:B------:R-:W-:Y:S05]  /*3540*/  BSYNC B1 ;  /* 0x0000000000017941 */ /* 0x000fea0003800000 */
.L_x_47:
[----:B-----5:R-:W-:Y:S01]  /*3550*/  LOP3.LUT R58, R56, 0xffffe000, RZ, 0xc0, !PT ;  /* 0xffffe000383a7812 */ /* 0x020fe200078ec0ff */
[----:B------:R-:W-:Y:S01]  /*3560*/  BSSY B1, `(.L_x_49) ;  /* 0x0000008000017945 */ /* 0x000fe20003800000 */
[----:B------:R-:W-:-:S03]  /*3570*/  ISETP.GT.AND P0, PT, R2, 0x8, P4 ;  /* 0x000000080200780c */ /* 0x000fc60002704270 */
[----:B------:R-:W-:-:S04]  /*3580*/  FMUL R58, R58, R19 ;  /* 0x000000133a3a7220 */ /* 0x000fc80000400000 */
[----:B------:R-:W-:-:S05]  /*3590*/  FFMA R61, R61, R18, R58 ;  /* 0x000000123d3d7223 */ /* 0x000fca000000003a */
[----:B------:R-:W-:-:S05]  /*35a0*/  F2FP.TF32.F32.PACK_B R61, R61 ;  /* 0x0000003dff3d723e */ /* 0x000fca00024050ff */
[----:B------:R0:W-:Y:S01]  /*35b0*/  @P1 STG.E desc[UR36][R10.64+0x24], R61 ;  /* 0x0000243d0a001986 */ /* 0x0001e2000c101924 */
[----:B------:R-:W-:Y:S05]  /*35c0*/  @!P0 BRA `(.L_x_50) ;  /* 0x0000000000048947 */ /* 0x000fea0003800000 */
[----:B------:R0:W5:Y:S02]  /*35d0*/  LDG.E.LTC128B R56, desc[UR36][R12.64+0x20] ;  /* 0x000020240c387981 */ /* 0x000164000c1e1920 */
.L_x_50:
[----:B------:R-:W-:Y:S05]  /*35e0*/  BSYNC B1 ;  /* 0x0000000000017941 */ /* 0x000fea0003800000 */
.L_x_49:
[----:B-----5:R-:W-:Y:S01]  /*35f0*/  LOP3.LUT R58, R56, 0xffffe000, RZ, 0xc0, !PT ;  /* 0xffffe000383a7812 */ /* 0x020fe200078ec0ff */
[----:B------:R-:W-:Y:S01]  /*3600*/  BSSY B1, `(.L_x_51) ;  /* 0x0000008000017945 */ /* 0x000fe20003800000 */
[----:B------:R-:W-:-:S03]  /*3610*/  ISETP.GT.AND P1, PT, R2, 0x8, P3 ;  /* 0x000000080200780c */ /* 0x000fc60001f24270 */
[----:B0-----:R-:W-:-:S04]  /*3620*/  FMUL R57, R58, R19 ;  /* 0x000000133a397220 */ /* 0x001fc80000400000 */
[----:B------:R-:W-:-:S05]  /*3630*/  FFMA R57, R62, R18, R57 ;  /* 0x000000123e397223 */ /* 0x000fca0000000039 */
[----:B------:R-:W-:-:S05]  /*3640*/  F2FP.TF32.F32.PACK_B R57, R57 ;  /* 0x00000039ff39723e */ /* 0x000fca00024050ff */
[----:B------:R0:W-:Y:S01]  /*3650*/  @P0 STG.E desc[UR36][R14.64+0x20], R57 ;  /* 0x000020390e000986 */ /* 0x0001e2000c101924 */
[----:B------:R-:W-:Y:S05]  /*3660*/  @!P1 BRA `(.L_x_52) ;  /* 0x0000000000049947 */ /* 0x000fea0003800000 */
[----:B------:R0:W5:Y:S02]  /*3670*/  LDG.E.LTC128B R56, desc[UR36][R12.64+0x24] ;  /* 0x000024240c387981 */ /* 0x000164000c1e1920 */
.L_x_52:
[----:B------:R-:W-:Y:S05]  /*3680*/  BSYNC B1 ;  /* 0x0000000000017941 */ /* 0x000fea0003800000 */
.L_x_51:
[----:B-----5:R-:W-:Y:S01]  /*3690*/  LOP3.LUT R22, R56, 0xffffe000, RZ, 0xc0, !PT ;  /* 0xffffe00038167812 */ /* 0x020fe200078ec0ff */
[----:B------:R-:W-:Y:S01]  /*36a0*/  BSSY B1, `(.L_x_53) ;  /* 0x000000d000017945 */ /* 0x000fe20003800000 */
[----:B------:R-:W-:Y:S01]  /*36b0*/  IADD3 R107, P0, R107, 0x80, RZ ;  /* 0x000000806b6b7810 */ /* 0x000fe20007f1e0ff */
[----:B------:R-:W-:Y:S01]  /*36c0*/  IMAD.MOV.U32 R58, RZ, RZ, R56 ;  /* 0x000000ffff3a7224 */ /* 0x000fe200078e0038 */
[----:B------:R-:W-:Y:S01]  /*36d0*/  ISETP.GT.AND P2, PT, R3, 0x10, PT ;  /* 0x000000100300780c */ /* 0x000fe20003f44270 */
[----:B------:R-:W-:Y:S02]  /*36e0*/  FMUL R22, R22, R19 ;  /* 0x0000001316167220 */ /* 0x000fe40000400000 */
[----:B------:R-:W-:Y:S01]  /*36f0*/  IMAD.X R23, RZ, RZ, R23, P0 ;  /* 0x000000ffff177224 */ /* 0x000fe200000e0617 */
[----:B------:R-:W-:Y:S01]  /*3700*/  ISETP.GT.AND P0, PT, R2, RZ, P2 ;  /* 0x000000ff0200720c */ /* 0x000fe20001704270 */
[----:B------:R-:W-:Y:S01]  /*3710*/  FFMA R63, R63, R18, R22 ;  /* 0x000000123f3f7223 */ /* 0x000fe20000000016 */
[----:B------:R-:W-:-:S04]  /*3720*/  P2R R101, PR, RZ, 0x4 ;  /* 0x00000004ff657803 */ /* 0x000fc80000000000 */
[----:B------:R-:W-:-:S05]  /*3730*/  F2FP.TF32.F32.PACK_B R63, R63 ;  /* 0x0000003fff3f723e */ /* 0x000fca00024050ff */
[----:B------:R0:W-:Y:S02]  /*3740*/  @P1 STG.E desc[UR36][R14.64+0x24], R63 ;  /* 0x0000243f0e001986 */ /* 0x0001e4000c101924 */
[----:B------:R-:W-:Y:S05]  /*3750*/  @!P0 BRA `(.L_x_54) ;  /* 0x0000000000048947 */ /* 0x000fea0003800000 */
[----:B------:R0:W5:Y:S02]  /*3760*/  LDG.E.LTC128B R58, desc[UR36][R4.64+0x40] ;  /* 0x00004024043a7981 */ /* 0x000164000c1e1920 */
.L_x_54:
[----:B------:R-:W-:Y:S05]  /*3770*/  BSYNC B1 ;  /* 0x0000000000017941 */ /* 0x000fea0003800000 */
.L_x_53:
[----:B-----5:R-:W-:Y:S01]  /*3780*/  LOP3.LUT R22, R58, 0xffffe000, RZ, 0xc0, !PT ;  /* 0xffffe0003a167812 */ /* 0x020fe200078ec0ff */
[-C--:B------:R-:W-:Y:S01]  /*3790*/  IMAD R56, R23, R20.reuse, RZ ;  /* 0x0000001417387224 */ /* 0x080fe200078e02ff */
[----:B------:R-:W-:Y:S01]  /*37a0*/  ISETP.GT.AND P1, PT, R3, 0x11, PT ;  /* 0x000000110300780c */ /* 0x000fe20003f24270 */
[C---:B------:R-:W-:Y:S01]  /*37b0*/  IMAD.WIDE.U32 R96, R107.reuse, R20, R96 ;  /* 0x000000146b607225 */ /* 0x040fe200078e0060 */
[----:B------:R-:W-:Y:S03]  /*37c0*/  BSSY B1, `(.L_x_55) ;  /* 0x000001f000017945 */ /* 0x000fe60003800000 */
[----:B0-----:R-:W-:Y:S01]  /*37d0*/  FMUL R57, R22, R19 ;  /* 0x0000001316397220 */ /* 0x001fe20000400000 */
[----:B------:R-:W-:-:S03]  /*37e0*/  IMAD R63, R107, R21, R56 ;  /* 0x000000156b3f7224 */ /* 0x000fc600078e0238 */
[----:B------:R-:W-:Y:S01]  /*37f0*/  FFMA R95, R64, R18, R57 ;  /* 0x00000012405f7223 */ /* 0x000fe20000000039 */
[----:B------:R-:W-:-:S04]  /*3800*/  IMAD.WIDE.U32 R22, R107, R20, R6 ;  /* 0x000000146b167225 */ /* 0x000fc800078e0006 */
[----:B------:R-:W-:Y:S01]  /*3810*/  F2FP.TF32.F32.PACK_B R95, R95 ;  /* 0x0000005fff5f723e */ /* 0x000fe200024050ff */
[----:B------:R-:W-:Y:S02]  /*3820*/  IMAD.IADD R23, R63, 0x1, R23 ;  /* 0x000000013f177824 */ /* 0x000fe400078e0217 */
[----:B------:R-:W-:Y:S02]  /*3830*/  IMAD.WIDE.U32 R56, R107, R20, R92 ;  /* 0x000000146b387225 */ /* 0x000fe400078e005c */
[----:B------:R0:W-:Y:S02]  /*3840*/  @P0 STG.E desc[UR36][R10.64+0x40], R95 ;  /* 0x0000405f0a000986 */ /* 0x0001e4000c101924 */
[----:B------:R-:W-:Y:S01]  /*3850*/  IMAD.WIDE.U32 R60, R17, R90, R22 ;  /* 0x0000005a113c7225 */ /* 0x000fe200078e0016 */
[----:B------:R-:W-:-:S03]  /*3860*/  LEA R22, P0, R56, R88, 0x2 ;  /* 0x0000005838167211 */ /* 0x000fc600078010ff */
[----:B------:R-:W-:Y:S02]  /*3870*/  IMAD.IADD R21, R57, 0x1, R63 ;  /* 0x0000000139157824 */ /* 0x000fe400078e023f */
[----:B------:R-:W-:-:S03]  /*3880*/  IMAD.IADD R63, R63, 0x1, R97 ;  /* 0x000000013f3f7824 */ /* 0x000fc600078e0261 */
[----:B------:R-:W-:Y:S01]  /*3890*/  LEA.HI.X R23, R56, R89, R21, 0x2, P0 ;  /* 0x0000005938177211 */ /* 0x000fe200000f1415 */
[----:B------:R-:W-:Y:S01]  /*38a0*/  IMAD.IADD R21, R105, 0x1, R61 ;  /* 0x0000000169157824 */ /* 0x000fe200078e023d */
[----:B------:R-:W-:-:S04]  /*38b0*/  LEA R20, P0, R60, R88, 0x2 ;  /* 0x000000583c147211 */ /* 0x000fc800078010ff */
[----:B------:R-:W-:Y:S02]  /*38c0*/  LEA.HI.X R21, R60, R89, R21, 0x2, P0 ;  /* 0x000000593c157211 */ /* 0x000fe400000f1415 */
[----:B------:R-:W-:-:S05]  /*38d0*/  IADD3 R94, P0, R94, R96, RZ ;  /* 0x000000605e5e7210 */ /* 0x000fca0007f1e0ff */
[----:B------:R-:W-:Y:S01]  /*38e0*/  IMAD.X R92, R63, 0x1, R93, P0 ;  /* 0x000000013f5c7824 */ /* 0x000fe200000e065d */
[----:B------:R-:W-:-:S05]  /*38f0*/  IADD3 R60, P0, R6, R96, RZ ;  /* 0x00000060063c7210 */ /* 0x000fca0007f1e0ff */
[----:B------:R-:W-:Y:S01]  /*3900*/  IMAD.X R61, R7, 0x1, R63, P0 ;  /* 0x00000001073d7824 */ /* 0x000fe200000e063f */
[----:B------:R-:W-:Y:S01]  /*3910*/  LEA R56, P0, R94, R88, 0x2 ;  /* 0x000000585e387211 */ /* 0x000fe200078010ff */
[----:B------:R-:W-:-:S03]  /*3920*/  IMAD.WIDE.U32 R60, R17, R90, R60 ;  /* 0x0000005a113c7225 */ /* 0x000fc600078e003c */
[-C--:B------:R-:W-:Y:S01]  /*3930*/  LEA.HI.X R57, R94, R89.reuse, R92, 0x2, P0 ;  /* 0x000000595e397211 */ /* 0x080fe200000f145c */
[----:B------:R-:W-:Y:S01]  /*3940*/  IMAD.IADD R7, R105, 0x1, R61 ;  /* 0x0000000169077824 */ /* 0x000fe200078e023d */
[C---:B------:R-:W-:Y:S02]  /*3950*/  LEA R6, P0, R60.reuse, R88, 0x2 ;  /* 0x000000583c067211 */ /* 0x040fe400078010ff */
[----:B------:R-:W-:Y:S02]  /*3960*/  P2R R88, PR, RZ, 0x2 ;  /* 0x00000002ff587803 */ /* 0x000fe40000000000 */
[----:B------:R-:W-:Y:S02]  /*3970*/  LEA.HI.X R7, R60, R89, R7, 0x2, P0 ;  /* 0x000000593c077211 */ /* 0x000fe400000f1407 */
[----:B------:R-:W-:-:S13]  /*3980*/  ISETP.GT.AND P0, PT, R2, RZ, P1 ;  /* 0x000000ff0200720c */ /* 0x000fda0000f04270 */
[----:B0-----:R-:W-:Y:S05]  /*3990*/  @!P0 BRA `(.L_x_56) ;  /* 0x0000000000048947 */ /* 0x001fea0003800000 */
[----:B------:R0:W5:Y:S02]  /*39a0*/  LDG.E.LTC128B R58, desc[UR36][R4.64+0x44] ;  /* 0x00004424043a7981 */ /* 0x000164000c1e1920 */
.L_x_56:
[----:B------:R-:W-:Y:S05]  /*39b0*/  BSYNC B1 ;  /* 0x0000000000017941 */ /* 0x000fea0003800000 */
.L_x_55:
[----:B-----5:R-:W-:Y:S01]  /*39c0*/  LOP3.LUT R60, R58, 0xffffe000, RZ, 0xc0, !PT ;  /* 0xffffe0003a3c7812 */ /* 0x020fe200078ec0ff */
[----:B------:R-:W-:Y:S04]  /*39d0*/  BSSY B1, `(.L_x_57) ;  /* 0x0000008000017945 */ /* 0x000fe80003800000 */
[----:B------:R-:W-:-:S04]  /*39e0*/  FMUL R60, R60, R19 ;  /* 0x000000133c3c7220 */ /* 0x000fc80000400000 */
[----:B------:R-:W-:-:S05]  /*39f0*/  FFMA R65, R65, R18, R60 ;  /* 0x0000001241417223 */ /* 0x000fca000000003c */
[----:B------:R-:W-:-:S05]  /*3a00*/  F2FP.TF32.F32.PACK_B R65, R65 ;  /* 0x00000041ff41723e */ /* 0x000fca00024050ff */
[----:B------:R0:W-:Y:S01]  /*3a10*/  @P0 STG.E desc[UR36][R10.64+0x44], R65 ;  /* 0x000044410a000986 */ /* 0x0001e2000c101924 */
[----:B------:R-:W-:-:S13]  /*3a20*/  ISETP.GT.AND P0, PT, R2, 0x8, P2 ;  /* 0x000000080200780c */ /* 0x000fda0001704270 */
[----:B0-----:R-:W-:Y:S05]  /*3a30*/  @!P0 BRA `(.L_x_58) ;  /* 0x0000000000048947 */ /* 0x001fea0003800000 */
[----:B------:R0:W5:Y:S02]  /*3a40*/  LDG.E.LTC128B R58, desc[UR36][R12.64+0x40] ;  /* 0x000040240c3a7981 */ /* 0x000164000c1e1920 */
.L_x_58:
[----:B------:R-:W-:Y:S05]  /*3a50*/  BSYNC B1 ;  /* 0x0000000000017941 */ /* 0x000fea0003800000 */
.L_x_57:
        /* <DEDUP_REMOVED lines=9> */
.L_x_60:
[----:B------:R-:W-:Y:S05]  /*3af0*/  BSYNC B1 ;  /* 0x0000000000017941 */ /* 0x000fea0003800000 */
.L_x_59:
[----:B-----5:R-:W-:Y:S01]  /*3b00*/  LOP3.LUT R60, R58, 0xffffe000, RZ, 0xc0, !PT ;  /* 0xffffe0003a3c7812 */ /* 0x020fe200078ec0ff */
[----:B------:R-:W-:Y:S01]  /*3b10*/  BSSY B1, `(.L_x_61) ;  /* 0x000000a000017945 */ /* 0x000fe20003800000 */
[----:B------:R-:W-:-:S03]  /*3b20*/  ISETP.GT.AND P2, PT, R3, 0x18, PT ;  /* 0x000000180300780c */ /* 0x000fc60003f44270 */
[----:B------:R-:W-:Y:S01]  /*3b30*/  FMUL R60, R60, R19 ;  /* 0x000000133c3c7220 */ /* 0x000fe20000400000 */
[----:B------:R-:W-:-:S03]  /*3b40*/  P2R R64, PR, RZ, 0x4 ;  /* 0x00000004ff407803 */ /* 0x000fc60000000000 */
[----:B------:R-:W-:-:S05]  /*3b50*/  FFMA R67, R67, R18, R60 ;  /* 0x0000001243437223 */ /* 0x000fca000000003c */
[----:B------:R-:W-:-:S05]  /*3b60*/  F2FP.TF32.F32.PACK_B R67, R67 ;  /* 0x00000043ff43723e */ /* 0x000fca00024050ff */
[----:B------:R0:W-:Y:S01]  /*3b70*/  @P0 STG.E desc[UR36][R14.64+0x44], R67 ;  /* 0x000044430e000986 */ /* 0x0001e2000c101924 */
[----:B------:R-:W-:-:S13]  /*3b80*/  ISETP.GT.AND P0, PT, R2, RZ, P2 ;  /* 0x000000ff0200720c */ /* 0x000fda0001704270 */
[----:B0-----:R-:W-:Y:S05]  /*3b90*/  @!P0 BRA `(.L_x_62) ;  /* 0x0000000000048947 */ /* 0x001fea0003800000 */
[----:B------:R0:W5:Y:S02]  /*3ba0*/  LDG.E.LTC128B R58, desc[UR36][R4.64+0x60] ;  /* 0x00006024043a7981 */ /* 0x000164000c1e1920 */
.L_x_62:
[----:B------:R-:W-:Y:S05]  /*3bb0*/  BSYNC B1 ;  /* 0x0000000000017941 */ /* 0x000fea0003800000 */
.L_x_61:
        /* <DEDUP_REMOVED lines=11> */
.L_x_64:
[----:B------:R-:W-:Y:S05]  /*3c70*/  BSYNC B1 ;  /* 0x0000000000017941 */ /* 0x000fea0003800000 */
.L_x_63:
        /* <DEDUP_REMOVED lines=9> */
.L_x_66:
[----:B------:R-:W-:Y:S05]  /*3d10*/  BSYNC B1 ;  /* 0x0000000000017941 */ /* 0x000fea0003800000 */
.L_x_65:
        /* <DEDUP_REMOVED lines=9> */
.L_x_68:
[----:B------:R-:W-:Y:S05]  /*3db0*/  BSYNC B1 ;  /* 0x0000000000017941 */ /* 0x000fea0003800000 */
.L_x_67:
        /* <DEDUP_REMOVED lines=11> */
.L_x_70:
[----:B------:R-:W-:Y:S05]  /*3e70*/  BSYNC B1 ;  /* 0x0000000000017941 */ /* 0x000fea0003800000 */
.L_x_69:
        /* <DEDUP_REMOVED lines=11> */
.L_x_72:
[----:B------:R-:W-:Y:S05]  /*3f30*/  BSYNC B1 ;  /* 0x0000000000017941 */ /* 0x000fea0003800000 */
.L_x_71:
        /* <DEDUP_REMOVED lines=9> */
.L_x_74:
[----:B------:R-:W-:Y:S05]  /*3fd0*/  BSYNC B1 ;  /* 0x0000000000017941 */ /* 0x000fea0003800000 */
.L_x_73:
        /* <DEDUP_REMOVED lines=9> */
.L_x_76:
[----:B------:R-:W-:Y:S05]  /*4070*/  BSYNC B1 ;  /* 0x0000000000017941 */ /* 0x000fea0003800000 */
.L_x_75:
        /* <DEDUP_REMOVED lines=11> */
.L_x_78:
[----:B------:R-:W-:Y:S05]  /*4130*/  BSYNC B1 ;  /* 0x0000000000017941 */ /* 0x000fea0003800000 */
.L_x_77:
[----:B-----5:R-:W-:Y:S01]  /*4140*/  LOP3.LUT R60, R58, 0xffffe000, RZ, 0xc0, !PT ;  /* 0xffffe0003a3c7812 */ /* 0x020fe200078ec0ff */
[----:B------:R-:W-:Y:S01]  /*4150*/  BSSY B1, `(.L_x_79) ;  /* 0x0000009000017945 */ /* 0x000fe20003800000 */
[----:B------:R-:W-:-:S03]  /*4160*/  ISETP.GT.AND P5, PT, R3, 0x29, PT ;  /* 0x000000290300780c */ /* 0x000fc60003fa4270 */
[----:B------:R-:W-:-:S04]  /*4170*/  FMUL R17, R60, R19 ;  /* 0x000000133c117220 */ /* 0x000fc80000400000 */
[----:B------:R-:W-:-:S05]  /*4180*/  FFMA R17, R76, R18, R17 ;  /* 0x000000124c117223 */ /* 0x000fca0000000011 */
[----:B------:R-:W-:-:S05]  /*4190*/  F2FP.TF32.F32.PACK_B R17, R17 ;  /* 0x00000011ff11723e */ /* 0x000fca00024050ff */
[----:B------:R0:W-:Y:S01]  /*41a0*/  @P0 STG.E desc[UR36][R10.64+0xa0], R17 ;  /* 0x0000a0110a000986 */ /* 0x0001e2000c101924 */
[----:B------:R-:W-:-:S13]  /*41b0*/  ISETP.GT.AND P0, PT, R2, RZ, P5 ;  /* 0x000000ff0200720c */ /* 0x000fda0002f04270 */
[----:B0-----:R-:W-:Y:S05]  /*41c0*/  @!P0 BRA `(.L_x_80) ;  /* 0x0000000000048947 */ /* 0x001fea0003800000 */
[----:B------:R0:W5:Y:S02]  /*41d0*/  LDG.E.LTC128B R58, desc[UR36][R4.64+0xa4] ;  /* 0x0000a424043a7981 */ /* 0x000164000c1e1920 */
.L_x_80:
[----:B------:R-:W-:Y:S05]  /*41e0*/  BSYNC B1 ;  /* 0x0000000000017941 */ /* 0x000fea0003800000 */
.L_x_79:
        /* <DEDUP_REMOVED lines=9> */
.L_x_82:
[----:B------:R-:W-:Y:S05]  /*4280*/  BSYNC B1 ;  /* 0x0000000000017941 */ /* 0x000fea0003800000 */
.L_x_81:
        /* <DEDUP_REMOVED lines=9> */
.L_x_84:
[----:B------:R-:W-:Y:S05]  /*4320*/  BSYNC B1 ;  /* 0x0000000000017941 */ /* 0x000fea0003800000 */
.L_x_83:
        /* <DEDUP_REMOVED lines=10> */
.L_x_86:
[----:B------:R-:W-:Y:S05]  /*43d0*/  BSYNC B1 ;  /* 0x0000000000017941 */ /* 0x000fea0003800000 */
.L_x_85:
        /* <DEDUP_REMOVED lines=10> */
.L_x_88:
[----:B------:R-:W-:Y:S05]  /*4480*/  BSYNC B1 ;  /* 0x0000000000017941 */ /* 0x000fea0003800000 */
.L_x_87:
        /* <DEDUP_REMOVED lines=9> */
.L_x_90:
[----:B------:R-:W-:Y:S05]  /*4520*/  BSYNC B1 ;  /* 0x0000000000017941 */ /* 0x000fea0003800000 */
.L_x_89:
        /* <DEDUP_REMOVED lines=9> */
.L_x_92:
[----:B------:R-:W-:Y:S05]  /*45c0*/  BSYNC B1 ;  /* 0x0000000000017941 */ /* 0x000fea0003800000 */
.L_x_91:
[----:B-----5:R-:W-:Y:S01]  /*45d0*/  LOP3.LUT R60, R58, 0xffffe000, RZ, 0xc0, !PT ;  /* 0xffffe0003a3c7812 */ /* 0x020fe200078ec0ff */
[----:B------:R-:W-:Y:S01]  /*45e0*/  BSSY B1, `(.L_x_93) ;  /* 0x000000a000017945 */ /* 0x000fe20003800000 */
[----:B------:R-:W-:Y:S01]  /*45f0*/  ISETP.GT.AND P1, PT, R3, 0x38, PT ;  /* 0x000000380300780c */ /* 0x000fe20003f24270 */
[----:B------:R-:W-:Y:S02]  /*4600*/  IMAD.MOV.U32 R17, RZ, RZ, R58 ;  /* 0x000000ffff117224 */ /* 0x000fe400078e003a */
[----:B------:R-:W-:-:S04]  /*4610*/  FMUL R60, R60, R19 ;  /* 0x000000133c3c7220 */ /* 0x000fc80000400000 */
[----:B------:R-:W-:-:S05]  /*4620*/  FFMA R83, R83, R18, R60 ;  /* 0x0000001253537223 */ /* 0x000fca000000003c */
[----:B------:R-:W-:-:S05]  /*4630*/  F2FP.TF32.F32.PACK_B R83, R83 ;  /* 0x00000053ff53723e */ /* 0x000fca00024050ff */
[----:B------:R0:W-:Y:S01]  /*4640*/  @P0 STG.E desc[UR36][R14.64+0xc4], R83 ;  /* 0x0000c4530e000986 */ /* 0x0001e2000c101924 */
[----:B------:R-:W-:-:S13]  /*4650*/  ISETP.GT.AND P0, PT, R2, RZ, P1 ;  /* 0x000000ff0200720c */ /* 0x000fda0000f04270 */
[----:B0-----:R-:W-:Y:S05]  /*4660*/  @!P0 BRA `(.L_x_94) ;  /* 0x0000000000048947 */ /* 0x001fea0003800000 */
[----:B------:R0:W5:Y:S02]  /*4670*/  LDG.E.LTC128B R17, desc[UR36][R4.64+0xe0] ;  /* 0x0000e02404117981 */ /* 0x000164000c1e1920 */
.L_x_94:
[----:B------:R-:W-:Y:S05]  /*4680*/  BSYNC B1 ;  /* 0x0000000000017941 */ /* 0x000fea0003800000 */
.L_x_93:
[----:B-----5:R-:W-:Y:S01]  /*4690*/  LOP3.LUT R58, R17, 0xffffe000, RZ, 0xc0, !PT ;  /* 0xffffe000113a7812 */ /* 0x020fe200078ec0ff */
[----:B------:R-:W-:Y:S04]  /*46a0*/  BSSY B1, `(.L_x_95) ;  /* 0x000000f000017945 */ /* 0x000fe80003800000 */
[----:B------:R-:W-:-:S04]  /*46b0*/  FMUL R61, R58, R19 ;  /* 0x000000133a3d7220 */ /* 0x000fc80000400000 */
[----:B------:R-:W-:-:S05]  /*46c0*/  FFMA R69, R84, R18, R61 ;  /* 0x0000001254457223 */ /* 0x000fca000000003d */
[----:B------:R-:W-:-:S05]  /*46d0*/  F2FP.TF32.F32.PACK_B R69, R69 ;  /* 0x00000045ff45723e */ /* 0x000fca00024050ff */
[----:B------:R0:W-:Y:S01]  /*46e0*/  @P0 STG.E desc[UR36][R10.64+0xe0], R69 ;  /* 0x0000e0450a000986 */ /* 0x0001e2000c101924 */
[----:B------:R-:W-:-:S05]  /*46f0*/  IADD3 R60, P0, R59, R14, RZ ;  /* 0x0000000e3b3c7210 */ /* 0x000fca0007f1e0ff */
[----:B------:R-:W-:Y:S01]  /*4700*/  IMAD.X R61, R91, 0x1, R15, P0 ;  /* 0x000000015b3d7824 */ /* 0x000fe200000e060f */
[----:B------:R-:W-:-:S05]  /*4710*/  IADD3 R62, P0, R59, R14, RZ ;  /* 0x0000000e3b3e7210 */ /* 0x000fca0007f1e0ff */
[----:B------:R-:W-:Y:S01]  /*4720*/  IMAD.X R63, R91, 0x1, R15, P0 ;  /* 0x000000015b3f7824 */ /* 0x000fe200000e060f */
[----:B------:R-:W-:-:S05]  /*4730*/  IADD3 R58, P0, R59, R10, RZ ;  /* 0x0000000a3b3a7210 */ /* 0x000fca0007f1e0ff */
[----:B------:R-:W-:Y:S01]  /*4740*/  IMAD.X R59, R91, 0x1, R11, P0 ;  /* 0x000000015b3b7824 */ /* 0x000fe200000e060b */
[----:B------:R-:W-:-:S04]  /*4750*/  ISETP.GT.AND P0, PT, R3, 0x39, PT ;  /* 0x000000390300780c */ /* 0x000fc80003f04270 */
[----:B------:R-:W-:-:S13]  /*4760*/  ISETP.GT.AND P4, PT, R2, RZ, P0 ;  /* 0x000000ff0200720c */ /* 0x000fda0000784270 */
[----:B0-----:R-:W-:Y:S05]  /*4770*/  @!P4 BRA `(.L_x_96) ;  /* 0x000000000004c947 */ /* 0x001fea0003800000 */
[----:B------:R0:W5:Y:S02]  /*4780*/  LDG.E.LTC128B R17, desc[UR36][R4.64+0xe4] ;  /* 0x0000e42404117981 */ /* 0x000164000c1e1920 */
.L_x_96:
[----:B------:R-:W-:Y:S05]  /*4790*/  BSYNC B1 ;  /* 0x0000000000017941 */ /* 0x000fea0003800000 */
.L_x_95:
[----:B01-345:R-:W-:Y:S01]  /*47a0*/  LOP3.LUT R4, R17, 0xffffe000, RZ, 0xc0, !PT ;  /* 0xffffe00011047812 */ /* 0x03bfe200078ec0ff */
        /* <DEDUP_REMOVED lines=8> */
.L_x_98:
[----:B------:R-:W-:Y:S05]  /*4830*/  BSYNC B1 ;  /* 0x0000000000017941 */ /* 0x000fea0003800000 */
.L_x_97:
[----:B-----5:R-:W-:Y:S01]  /*4840*/  LOP3.LUT R4, R17, 0xffffe000, RZ, 0xc0, !PT ;  /* 0xffffe00011047812 */ /* 0x020fe200078ec0ff */
[----:B------:R-:W-:Y:S04]  /*4850*/  BSSY B1, `(.L_x_99) ;  /* 0x0000008000017945 */ /* 0x000fe80003800000 */
[----:B------:R-:W-:-:S04]  /*4860*/  FMUL R3, R4, R19 ;  /* 0x0000001304037220 */ /* 0x000fc80000400000 */
[----:B------:R-:W-:-:S05]  /*4870*/  FFMA R3, R86, R18, R3 ;  /* 0x0000001256037223 */ /* 0x000fca0000000003 */
[----:B------:R-:W-:-:S05]  /*4880*/  F2FP.TF32.F32.PACK_B R3, R3 ;  /* 0x00000003ff03723e */ /* 0x000fca00024050ff */
[----:B------:R1:W-:Y:S01]  /*4890*/  @P4 STG.E desc[UR36][R14.64+0xe0], R3 ;  /* 0x0000e0030e004986 */ /* 0x0003e2000c101924 */
[----:B------:R-:W-:-:S13]  /*48a0*/  ISETP.GT.AND P4, PT, R2, 0x8, P0 ;  /* 0x000000080200780c */ /* 0x000fda0000784270 */
[----:B-1----:R-:W-:Y:S05]  /*48b0*/  @!P4 BRA `(.L_x_100) ;  /* 0x000000000004c947 */ /* 0x002fea0003800000 */
[----:B------:R1:W5:Y:S02]  /*48c0*/  LDG.E.LTC128B R17, desc[UR36][R12.64+0xe4] ;  /* 0x0000e4240c117981 */ /* 0x000364000c1e1920 */
.L_x_100:
[----:B------:R-:W-:Y:S05]  /*48d0*/  BSYNC B1 ;  /* 0x0000000000017941 */ /* 0x000fea0003800000 */
.L_x_99:
[----:B-----5:R-:W-:-:S05]  /*48e0*/  LOP3.LUT R4, R17, 0xffffe000, RZ, 0xc0, !PT ;  /* 0xffffe00011047812 */ /* 0x020fca00078ec0ff */
[----:B------:R-:W-:-:S04]  /*48f0*/  FMUL R4, R4, R19 ;  /* 0x0000001304047220 */ /* 0x000fc80000400000 */
[----:B------:R-:W-:-:S05]  /*4900*/  FFMA R87, R87, R18, R4 ;  /* 0x0000001257577223 */ /* 0x000fca0000000004 */
[----:B------:R-:W-:-:S05]  /*4910*/  F2FP.TF32.F32.PACK_B R87, R87 ;  /* 0x00000057ff57723e */ /* 0x000fca00024050ff */
[----:B------:R3:W-:Y:S01]  /*4920*/  @P4 STG.E desc[UR36][R14.64+0xe4], R87 ;  /* 0x0000e4570e004986 */ /* 0x0007e2000c101924 */
[----:B------:R-:W-:-:S13]  /*4930*/  ISETP.GT.AND P4, PT, R2, 0x80, P6 ;  /* 0x000000800200780c */ /* 0x000fda0003784270 */
[----:B------:R-:W4:Y:S01]  /*4940*/  @P4 LDG.E.LTC128B R17, desc[UR36][R22.64] ;  /* 0x0000002416114981 */ /* 0x000f22000c1e1920 */
[----:B------:R-:W-:Y:S01]  /*4950*/  BSSY B1, `(.L_x_101) ;  /* 0x000000a000017945 */ /* 0x000fe20003800000 */
[----:B----4-:R-:W-:-:S05]  /*4960*/  LOP3.LUT R4, R17, 0xffffe000, RZ, 0xc0, !PT ;  /* 0xffffe00011047812 */ /* 0x010fca00078ec0ff */
[----:B------:R-:W-:-:S04]  /*4970*/  FMUL R3, R4, R19 ;  /* 0x0000001304037220 */ /* 0x000fc80000400000 */
[----:B------:R-:W-:-:S05]  /*4980*/  FFMA R3, R24, R18, R3 ;  /* 0x0000001218037223 */ /* 0x000fca0000000003 */
[----:B------:R-:W-:-:S05]  /*4990*/  F2FP.TF32.F32.PACK_B R3, R3 ;  /* 0x00000003ff03723e */ /* 0x000fca00024050ff */
[----:B------:R3:W-:Y:S01]  /*49a0*/  @P4 STG.E desc[UR36][R58.64], R3 ;  /* 0x000000033a004986 */ /* 0x0007e2000c101924 */
[----:B------:R-:W-:-:S04]  /*49b0*/  ISETP.NE.AND P4, PT, R98, RZ, PT ;  /* 0x000000ff6200720c */ /* 0x000fc80003f85270 */
[----:B------:R-:W-:-:S13]  /*49c0*/  ISETP.GT.AND P4, PT, R2, 0x80, P4 ;  /* 0x000000800200780c */ /* 0x000fda0002784270 */
[----:B---3--:R-:W-:Y:S05]  /*49d0*/  @!P4 BRA `(.L_x_102) ;  /* 0x000000000004c947 */ /* 0x008fea0003800000 */
[----:B------:R3:W5:Y:S02]  /*49e0*/  LDG.E.LTC128B R17, desc[UR36][R20.64+0x4] ;  /* 0x0000042414117981 */ /* 0x000764000c1e1920 */
.L_x_102:
[----:B------:R-:W-:Y:S05]  /*49f0*/  BSYNC B1 ;  /* 0x0000000000017941 */ /* 0x000fea0003800000 */
.L_x_101:
[----:B-----5:R-:W-:Y:S01]  /*4a00*/  LOP3.LUT R4, R17, 0xffffe000, RZ, 0xc0, !PT ;  /* 0xffffe00011047812 */ /* 0x020fe200078ec0ff */
[----:B------:R-:W-:Y:S01]  /*4a10*/  @P4 IMAD.MOV.U32 R5, RZ, RZ, R59 ;  /* 0x000000ffff054224 */ /* 0x000fe200078e003b */
[----:B------:R-:W-:Y:S01]  /*4a20*/  ISETP.GT.AND P6, PT, R2, 0x88, P6 ;  /* 0x000000880200780c */ /* 0x000fe200037c4270 */
[----:B------:R-:W-:Y:S02]  /*4a30*/  BSSY B1, `(.L_x_103) ;  /* 0x0000008000017945 */ /* 0x000fe40003800000 */
[----:B------:R-:W-:-:S04]  /*4a40*/  FMUL R4, R4, R19 ;  /* 0x0000001304047220 */ /* 0x000fc80000400000 */
[----:B------:R-:W-:Y:S01]  /*4a50*/  FFMA R25, R25, R18, R4 ;  /* 0x0000001219197223 */ /* 0x000fe20000000004 */
[----:B------:R-:W-:-:S04]  /*4a60*/  @P4 IMAD.MOV.U32 R4, RZ, RZ, R58 ;  /* 0x000000ffff044224 */ /* 0x000fc800078e003a */
[----:B------:R-:W-:-:S05]  /*4a70*/  F2FP.TF32.F32.PACK_B R25, R25 ;  /* 0x00000019ff19723e */ /* 0x000fca00024050ff */
[----:B------:R4:W-:Y:S01]  /*4a80*/  @P4 STG.E desc[UR36][R4.64+0x4], R25 ;  /* 0x0000041904004986 */ /* 0x0009e2000c101924 */
[----:B------:R-:W-:Y:S05]  /*4a90*/  @!P6 BRA `(.L_x_104) ;  /* 0x000000000004e947 */ /* 0x000fea0003800000 */
[----:B------:R0:W5:Y:S02]  /*4aa0*/  LDG.E.LTC128B R17, desc[UR36][R56.64] ;  /* 0x0000002438117981 */ /* 0x000164000c1e1920 */
.L_x_104:
[----:B------:R-:W-:Y:S05]  /*4ab0*/  BSYNC B1 ;  /* 0x0000000000017941 */ /* 0x000fea0003800000 */
.L_x_103:
[----:B----45:R-:W-:Y:S01]  /*4ac0*/  LOP3.LUT R4, R17, 0xffffe000, RZ, 0xc0, !PT ;  /* 0xffffe00011047812 */ /* 0x030fe200078ec0ff */
[----:B------:R-:W-:Y:S01]  /*4ad0*/  BSSY B1, `(.L_x_105) ;  /* 0x0000009000017945 */ /* 0x000fe20003800000 */
[----:B------:R-:W-:-:S03]  /*4ae0*/  ISETP.NE.AND P4, PT, R98, RZ, PT ;  /* 0x000000ff6200720c */ /* 0x000fc60003f85270 */
[----:B------:R-:W-:Y:S01]  /*4af0*/  FMUL R3, R4, R19 ;  /* 0x0000001304037220 */ /* 0x000fe20000400000 */
[----:B------:R-:W-:-:S03]  /*4b00*/  ISETP.GT.AND P4, PT, R2, 0x88, P4 ;  /* 0x000000880200780c */ /* 0x000fc60002784270 */
[----:B------:R-:W-:-:S05]  /*4b10*/  FFMA R3, R26, R18, R3 ;  /* 0x000000121a037223 */ /* 0x000fca0000000003 */
[----:B------:R-:W-:-:S05]  /*4b20*/  F2FP.TF32.F32.PACK_B R3, R3 ;  /* 0x00000003ff03723e */ /* 0x000fca00024050ff */
[----:B------:R4:W-:Y:S01]  /*4b30*/  @P6 STG.E desc[UR36][R60.64], R3 ;  /* 0x000000033c006986 */ /* 0x0009e2000c101924 */
[----:B------:R-:W-:Y:S05]  /*4b40*/  @!P4 BRA `(.L_x_106) ;  /* 0x000000000004c947 */ /* 0x000fea0003800000 */
[----:B------:R0:W5:Y:S02]  /*4b50*/  LDG.E.LTC128B R17, desc[UR36][R6.64+0x4] ;  /* 0x0000042406117981 */ /* 0x000164000c1e1920 */
.L_x_106:
[----:B------:R-:W-:Y:S05]  /*4b60*/  BSYNC B1 ;  /* 0x0000000000017941 */ /* 0x000fea0003800000 */
.L_x_105:
[----:B-----5:R-:W-:Y:S01]  /*4b70*/  LOP3.LUT R4, R17, 0xffffe000, RZ, 0xc0, !PT ;  /* 0xffffe00011047812 */ /* 0x020fe200078ec0ff */
[----:B------:R-:W-:Y:S01]  /*4b80*/  BSSY B1, `(.L_x_107) ;  /* 0x0000009000017945 */ /* 0x000fe20003800000 */
[----:B------:R-:W-:-:S03]  /*4b90*/  ISETP.NE.AND P6, PT, R99, RZ, PT ;  /* 0x000000ff6300720c */ /* 0x000fc60003fc5270 */
[----:B------:R-:W-:-:S04]  /*4ba0*/  FMUL R4, R4, R19 ;  /* 0x0000001304047220 */ /* 0x000fc80000400000 */
[----:B------:R-:W-:-:S05]  /*4bb0*/  FFMA R27, R27, R18, R4 ;  /* 0x000000121b1b7223 */ /* 0x000fca0000000004 */
[----:B------:R-:W-:-:S05]  /*4bc0*/  F2FP.TF32.F32.PACK_B R27, R27 ;  /* 0x0000001bff1b723e */ /* 0x000fca00024050ff */
[----:B------:R0:W-:Y:S01]  /*4bd0*/  @P4 STG.E desc[UR36][R62.64+0x4], R27 ;  /* 0x0000041b3e004986 */ /* 0x0001e2000c101924 */
[----:B------:R-:W-:-:S13]  /*4be0*/  ISETP.GT.AND P4, PT, R2, 0x80, P6 ;  /* 0x000000800200780c */ /* 0x000fda0003784270 */
[----:B0-----:R-:W-:Y:S05]  /*4bf0*/  @!P4 BRA `(.L_x_108) ;  /* 0x000000000004c947 */ /* 0x001fea0003800000 */
[----:B------:R0:W5:Y:S02]  /*4c00*/  LDG.E.LTC128B R17, desc[UR36][R20.64+0x20] ;  /* 0x0000202414117981 */ /* 0x000164000c1e1920 */
.L_x_108:
[----:B------:R-:W-:Y:S05]  /*4c10*/  BSYNC B1 ;  /* 0x0000000000017941 */ /* 0x000fea0003800000 */
.L_x_107:
[----:B-----5:R-:W-:Y:S01]  /*4c20*/  LOP3.LUT R4, R17, 0xffffe000, RZ, 0xc0, !PT ;  /* 0xffffe00011047812 */ /* 0x020fe200078ec0ff */
[----:B------:R-:W-:Y:S01]  /*4c30*/  @P4 IMAD.MOV.U32 R5, RZ, RZ, R59 ;  /* 0x000000ffff054224 */ /* 0x000fe200078e003b */
[----:B------:R-:W-:Y:S01]  /*4c40*/  ISETP.NE.AND P6, PT, R100, RZ, PT ;  /* 0x000000ff6400720c */ /* 0x000fe20003fc5270 */
[----:B------:R-:W-:Y:S02]  /*4c50*/  BSSY B1, `(.L_x_109) ;  /* 0x0000009000017945 */ /* 0x000fe40003800000 */
[----:B----4-:R-:W-:Y:S01]  /*4c60*/  FMUL R3, R4, R19 ;  /* 0x0000001304037220 */ /* 0x010fe20000400000 */
[----:B------:R-:W-:-:S03]  /*4c70*/  @P4 IMAD.MOV.U32 R4, RZ, RZ, R58 ;  /* 0x000000ffff044224 */ /* 0x000fc600078e003a */
[----:B------:R-:W-:-:S05]  /*4c80*/  FFMA R3, R28, R18, R3 ;  /* 0x000000121c037223 */ /* 0x000fca0000000003 */
[----:B------:R-:W-:-:S05]  /*4c90*/  F2FP.TF32.F32.PACK_B R3, R3 ;  /* 0x00000003ff03723e */ /* 0x000fca00024050ff */
[----:B------:R4:W-:Y:S01]  /*4ca0*/  @P4 STG.E desc[UR36][R4.64+0x20], R3 ;  /* 0x0000200304004986 */ /* 0x0009e2000c101924 */
[----:B------:R-:W-:-:S13]  /*4cb0*/  ISETP.GT.AND P4, PT, R2, 0x80, P6 ;  /* 0x000000800200780c */ /* 0x000fda0003784270 */
[----:B----4-:R-:W-:Y:S05]  /*4cc0*/  @!P4 BRA `(.L_x_110) ;  /* 0x000000000004c947 */ /* 0x010fea0003800000 */
[----:B------:R4:W5:Y:S02]  /*4cd0*/  LDG.E.LTC128B R17, desc[UR36][R20.64+0x24] ;  /* 0x0000242414117981 */ /* 0x000964000c1e1920 */
.L_x_110:
[----:B------:R-:W-:Y:S05]  /*4ce0*/  BSYNC B1 ;  /* 0x0000000000017941 */ /* 0x000fea0003800000 */
.L_x_109:
[----:B-----5:R-:W-:Y:S01]  /*4cf0*/  LOP3.LUT R4, R17, 0xffffe000, RZ, 0xc0, !PT ;  /* 0xffffe00011047812 */ /* 0x020fe200078ec0ff */
[----:B------:R-:W-:Y:S01]  /*4d00*/  @P4 IMAD.MOV.U32 R5, RZ, RZ, R59 ;  /* 0x000000ffff054224 */ /* 0x000fe200078e003b */
[----:B------:R-:W-:Y:S03]  /*4d10*/  BSSY B1, `(.L_x_111) ;  /* 0x000000a000017945 */ /* 0x000fe60003800000 */
[----:B------:R-:W-:-:S04]  /*4d20*/  FMUL R4, R4, R19 ;  /* 0x0000001304047220 */ /* 0x000fc80000400000 */
[----:B------:R-:W-:Y:S01]  /*4d30*/  FFMA R29, R29, R18, R4 ;  /* 0x000000121d1d7223 */ /* 0x000fe20000000004 */
[----:B------:R-:W-:-:S04]  /*4d40*/  @P4 IMAD.MOV.U32 R4, RZ, RZ, R58 ;  /* 0x000000ffff044224 */ /* 0x000fc800078e003a */
[----:B------:R-:W-:-:S05]  /*4d50*/  F2FP.TF32.F32.PACK_B R29, R29 ;  /* 0x0000001dff1d723e */ /* 0x000fca00024050ff */
[----:B------:R0:W-:Y:S01]  /*4d60*/  @P4 STG.E desc[UR36][R4.64+0x24], R29 ;  /* 0x0000241d04004986 */ /* 0x0001e2000c101924 */
[----:B------:R-:W-:-:S04]  /*4d70*/  ISETP.NE.AND P4, PT, R99, RZ, PT ;  /* 0x000000ff6300720c */ /* 0x000fc80003f85270 */
[----:B------:R-:W-:-:S13]  /*4d80*/  ISETP.GT.AND P4, PT, R2, 0x88, P4 ;  /* 0x000000880200780c */ /* 0x000fda0002784270 */
[----:B0-----:R-:W-:Y:S05]  /*4d90*/  @!P4 BRA `(.L_x_112) ;  /* 0x000000000004c947 */ /* 0x001fea0003800000 */
[----:B------:R0:W5:Y:S02]  /*4da0*/  LDG.E.LTC128B R17, desc[UR36][R6.64+0x20] ;  /* 0x0000202406117981 */ /* 0x000164000c1e1920 */
.L_x_112:
[----:B------:R-:W-:Y:S05]  /*4db0*/  BSYNC B1 ;  /* 0x0000000000017941 */ /* 0x000fea0003800000 */
.L_x_111:
        /* <DEDUP_REMOVED lines=9> */
.L_x_114:
[----:B------:R-:W-:Y:S05]  /*4e50*/  BSYNC B1 ;  /* 0x0000000000017941 */ /* 0x000fea0003800000 */
.L_x_113:
[----:B-----5:R-:W-:Y:S01]  /*4e60*/  LOP3.LUT R4, R17, 0xffffe000, RZ, 0xc0, !PT ;  /* 0xffffe00011047812 */ /* 0x020fe200078ec0ff */
[----:B------:R-:W-:Y:S01]  /*4e70*/  @P4 IMAD.MOV.U32 R5, RZ, RZ, R9 ;  /* 0x000000ffff054224 */ /* 0x000fe200078e0009 */
[----:B------:R-:W-:Y:S01]  /*4e80*/  ISETP.NE.AND P6, PT, R101, RZ, PT ;  /* 0x000000ff6500720c */ /* 0x000fe20003fc5270 */
[----:B------:R-:W-:Y:S02]  /*4e90*/  BSSY B1, `(.L_x_115) ;  /* 0x0000009000017945 */ /* 0x000fe40003800000 */
[----:B------:R-:W-:-:S04]  /*4ea0*/  FMUL R4, R4, R19 ;  /* 0x0000001304047220 */ /* 0x000fc80000400000 */
[----:B------:R-:W-:Y:S01]  /*4eb0*/  FFMA R31, R31, R18, R4 ;  /* 0x000000121f1f7223 */ /* 0x000fe20000000004 */
[----:B------:R-:W-:-:S04]  /*4ec0*/  @P4 IMAD.MOV.U32 R4, RZ, RZ, R8 ;  /* 0x000000ffff044224 */ /* 0x000fc800078e0008 */
[----:B------:R-:W-:-:S05]  /*4ed0*/  F2FP.TF32.F32.PACK_B R31, R31 ;  /* 0x0000001fff1f723e */ /* 0x000fca00024050ff */
[----:B------:R0:W-:Y:S01]  /*4ee0*/  @P4 STG.E desc[UR36][R4.64+0x24], R31 ;  /* 0x0000241f04004986 */ /* 0x0001e2000c101924 */
[----:B------:R-:W-:-:S13]  /*4ef0*/  ISETP.GT.AND P4, PT, R2, 0x80, P6 ;  /* 0x000000800200780c */ /* 0x000fda0003784270 */
[----:B0-----:R-:W-:Y:S05]  /*4f00*/  @!P4 BRA `(.L_x_116) ;  /* 0x000000000004c947 */ /* 0x001fea0003800000 */
[----:B------:R0:W5:Y:S02]  /*4f10*/  LDG.E.LTC128B R17, desc[UR36][R20.64+0x40] ;  /* 0x0000402414117981 */ /* 0x000164000c1e1920 */
.L_x_116:
[----:B------:R-:W-:Y:S05]  /*4f20*/  BSYNC B1 ;  /* 0x0000000000017941 */ /* 0x000fea0003800000 */
.L_x_115:
[----:B-----5:R-:W-:Y:S01]  /*4f30*/  LOP3.LUT R4, R17, 0xffffe000, RZ, 0xc0, !PT ;  /* 0xffffe00011047812 */ /* 0x020fe200078ec0ff */
[----:B------:R-:W-:Y:S01]  /*4f40*/  @P4 IMAD.MOV.U32 R5, RZ, RZ, R59 ;  /* 0x000000ffff054224 */ /* 0x000fe200078e003b */
[----:B------:R-:W-:Y:S01]  /*4f50*/  ISETP.NE.AND P6, PT, R88, RZ, PT ;  /* 0x000000ff5800720c */ /* 0x000fe20003fc5270 */
[----:B------:R-:W-:Y:S02]  /*4f60*/  BSSY B1, `(.L_x_117) ;  /* 0x0000009000017945 */ /* 0x000fe40003800000 */
[----:B------:R-:W-:Y:S01]  /*4f70*/  FMUL R3, R4, R19 ;  /* 0x0000001304037220 */ /* 0x000fe20000400000 */
[----:B------:R-:W-:-:S03]  /*4f80*/  @P4 IMAD.MOV.U32 R4, RZ, RZ, R58 ;  /* 0x000000ffff044224 */ /* 0x000fc600078e003a */
[----:B------:R-:W-:-:S05]  /*4f90*/  FFMA R3, R32, R18, R3 ;  /* 0x0000001220037223 */ /* 0x000fca0000000003 */
[----:B------:R-:W-:-:S05]  /*4fa0*/  F2FP.TF32.F32.PACK_B R3, R3 ;  /* 0x00000003ff03723e */ /* 0x000fca00024050ff */
[----:B------:R0:W-:Y:S01]  /*4fb0*/  @P4 STG.E desc[UR36][R4.64+0x40], R3 ;  /* 0x0000400304004986 */ /* 0x0001e2000c101924 */
[----:B------:R-:W-:-:S13]  /*4fc0*/  ISETP.GT.AND P4, PT, R2, 0x80, P6 ;  /* 0x000000800200780c */ /* 0x000fda0003784270 */
[----:B0-----:R-:W-:Y:S05]  /*4fd0*/  @!P4 BRA `(.L_x_118) ;  /* 0x000000000004c947 */ /* 0x001fea0003800000 */
[----:B------:R0:W5:Y:S02]  /*4fe0*/  LDG.E.LTC128B R17, desc[UR36][R20.64+0x44] ;  /* 0x0000442414117981 */ /* 0x000164000c1e1920 */
.L_x_118:
[----:B------:R-:W-:Y:S05]  /*4ff0*/  BSYNC B1 ;  /* 0x0000000000017941 */ /* 0x000fea0003800000 */
.L_x_117:
        /* <DEDUP_REMOVED lines=12> */
.L_x_120:
[----:B------:R-:W-:Y:S05]  /*50c0*/  BSYNC B1 ;  /* 0x0000000000017941 */ /* 0x000fea0003800000 */
.L_x_119:
[----:B-----5:R-:W-:Y:S01]  /*50d0*/  LOP3.LUT R4, R17, 0xffffe000, RZ, 0xc0, !PT ;  /* 0xffffe00011047812 */ /* 0x020fe200078ec0ff */
[----:B------:R-:W-:Y:S01]  /*50e0*/  @P4 IMAD.MOV.U32 R5, RZ, RZ, R9 ;  /* 0x000000ffff054224 */ /* 0x000fe200078e0009 */
[----:B------:R-:W-:Y:S03]  /*50f0*/  BSSY B1, `(.L_x_121) ;  /* 0x0000009000017945 */ /* 0x000fe60003800000 */
        /* <DEDUP_REMOVED lines=8> */
.L_x_122:
[----:B------:R-:W-:Y:S05]  /*5180*/  BSYNC B1 ;  /* 0x0000000000017941 */ /* 0x000fea0003800000 */
.L_x_121:
        /* <DEDUP_REMOVED lines=12> */
.L_x_124:
[----:B------:R-:W-:Y:S05]  /*5250*/  BSYNC B1 ;  /* 0x0000000000017941 */ /* 0x000fea0003800000 */
.L_x_123:
        /* <DEDUP_REMOVED lines=12> */
.L_x_126:
[----:B------:R-:W-:Y:S05]  /*5320*/  BSYNC B1 ;  /* 0x0000000000017941 */ /* 0x000fea0003800000 */
.L_x_125:
        /* <DEDUP_REMOVED lines=12> */
.L_x_128:
[----:B------:R-:W-:Y:S05]  /*53f0*/  BSYNC B1 ;  /* 0x0000000000017941 */ /* 0x000fea0003800000 */
.L_x_127:
        /* <DEDUP_REMOVED lines=11> */
.L_x_130:
[----:B------:R-:W-:Y:S05]  /*54b0*/  BSYNC B1 ;  /* 0x0000000000017941 */ /* 0x000fea0003800000 */
.L_x_129:
        /* <DEDUP_REMOVED lines=12> */
.L_x_132:
[----:B------:R-:W-:Y:S05]  /*5580*/  BSYNC B1 ;  /* 0x0000000000017941 */ /* 0x000fea0003800000 */
.L_x_131:
        /* <DEDUP_REMOVED lines=12> */
.L_x_134:
[----:B------:R-:W-:Y:S05]  /*5650*/  BSYNC B1 ;  /* 0x0000000000017941 */ /* 0x000fea0003800000 */
.L_x_133:
        /* <DEDUP_REMOVED lines=12> */
.L_x_136:
[----:B------:R-:W-:Y:S05]  /*5720*/  BSYNC B1 ;  /* 0x0000000000017941 */ /* 0x000fea0003800000 */
.L_x_135:
        /* <DEDUP_REMOVED lines=11> */
.L_x_138:
[----:B------:R-:W-:Y:S05]  /*57e0*/  BSYNC B1 ;  /* 0x0000000000017941 */ /* 0x000fea0003800000 */
.L_x_137:
        /* <DEDUP_REMOVED lines=12> */
.L_x_140:
[----:B------:R-:W-:Y:S05]  /*58b0*/  BSYNC B1 ;  /* 0x0000000000017941 */ /* 0x000fea0003800000 */
.L_x_139:
        /* <DEDUP_REMOVED lines=11> */
.L_x_142:
[----:B------:R-:W-:Y:S05]  /*5970*/  BSYNC B1 ;  /* 0x0000000000017941 */ /* 0x000fea0003800000 */
.L_x_141:
        /* <DEDUP_REMOVED lines=11> */
.L_x_144:
[----:B------:R-:W-:Y:S05]  /*5a30*/  BSYNC B1 ;  /* 0x0000000000017941 */ /* 0x000fea0003800000 */
.L_x_143:
[----:B-----5:R-:W-:Y:S01]  /*5a40*/  LOP3.LUT R4, R17, 0xffffe000, RZ, 0xc0, !PT ;  /* 0xffffe00011047812 */ /* 0x020fe200078ec0ff */
[----:B------:R-:W-:Y:S01]  /*5a50*/  @P4 IMAD.MOV.U32 R5, RZ, RZ, R9 ;  /* 0x000000ffff054224 */ /* 0x000fe200078e0009 */
[----:B------:R-:W-:Y:S01]  /*5a60*/  ISETP.GT.AND P5, PT, R2, 0x88, P5 ;  /* 0x000000880200780c */ /* 0x000fe20002fa4270 */
[----:B------:R-:W-:Y:S02]  /*5a70*/  BSSY B1, `(.L_x_145) ;  /* 0x0000008000017945 */ /* 0x000fe40003800000 */
[----:B------:R-:W-:Y:S01]  /*5a80*/  FMUL R3, R4, R19 ;  /* 0x0000001304037220 */ /* 0x000fe20000400000 */
[----:B------:R-:W-:-:S03]  /*5a90*/  @P4 IMAD.MOV.U32 R4, RZ, RZ, R8 ;  /* 0x000000ffff044224 */ /* 0x000fc600078e0008 */
[----:B------:R-:W-:-:S05]  /*5aa0*/  FFMA R3, R46, R18, R3 ;  /* 0x000000122e037223 */ /* 0x000fca0000000003 */
[----:B------:R-:W-:-:S05]  /*5ab0*/  F2FP.TF32.F32.PACK_B R3, R3 ;  /* 0x00000003ff03723e */ /* 0x000fca00024050ff */
[----:B------:R0:W-:Y:S01]  /*5ac0*/  @P4 STG.E desc[UR36][R4.64+0xa0], R3 ;  /* 0x0000a00304004986 */ /* 0x0001e2000c101924 */
[----:B------:R-:W-:Y:S05]  /*5ad0*/  @!P5 BRA `(.L_x_146) ;  /* 0x000000000004d947 */ /* 0x000fea0003800000 */
[----:B------:R0:W5:Y:S02]  /*5ae0*/  LDG.E.LTC128B R17, desc[UR36][R6.64+0xa4] ;  /* 0x0000a42406117981 */ /* 0x000164000c1e1920 */
.L_x_146:
[----:B------:R-:W-:Y:S05]  /*5af0*/  BSYNC B1 ;  /* 0x0000000000017941 */ /* 0x000fea0003800000 */
.L_x_145:
[----:B0----5:R-:W-:Y:S01]  /*5b00*/  LOP3.LUT R4, R17, 0xffffe000, RZ, 0xc0, !PT ;  /* 0xffffe00011047812 */ /* 0x021fe200078ec0ff */
        /* <DEDUP_REMOVED lines=10> */
.L_x_148:
[----:B------:R-:W-:Y:S05]  /*5bb0*/  BSYNC B1 ;  /* 0x0000000000017941 */ /* 0x000fea0003800000 */
.L_x_147:
[----:B0----5:R-:W-:Y:S01]  /*5bc0*/  LOP3.LUT R4, R17, 0xffffe000, RZ, 0xc0, !PT ;  /* 0xffffe00011047812 */ /* 0x021fe200078ec0ff */
        /* <DEDUP_REMOVED lines=10> */
.L_x_150:
[----:B------:R-:W-:Y:S05]  /*5c70*/  BSYNC B1 ;  /* 0x0000000000017941 */ /* 0x000fea0003800000 */
.L_x_149:
        /* <DEDUP_REMOVED lines=11> */
.L_x_152:
[----:B------:R-:W-:Y:S05]  /*5d30*/  BSYNC B1 ;  /* 0x0000000000017941 */ /* 0x000fea0003800000 */
.L_x_151:
        /* <DEDUP_REMOVED lines=11> */
.L_x_154:
[----:B------:R-:W-:Y:S05]  /*5df0*/  BSYNC B1 ;  /* 0x0000000000017941 */ /* 0x000fea0003800000 */
.L_x_153:
        /* <DEDUP_REMOVED lines=11> */
.L_x_156:
[----:B------:R-:W-:Y:S05]  /*5eb0*/  BSYNC B1 ;  /* 0x0000000000017941 */ /* 0x000fea0003800000 */
.L_x_155:
        /* <DEDUP_REMOVED lines=11> */
.L_x_158:
[----:B------:R-:W-:Y:S05]  /*5f70*/  BSYNC B1 ;  /* 0x0000000000017941 */ /* 0x000fea0003800000 */
.L_x_157:
[----:B0----5:R-:W-:Y:S01]  /*5f80*/  LOP3.LUT R4, R17, 0xffffe000, RZ, 0xc0, !PT ;  /* 0xffffe00011047812 */ /* 0x021fe200078ec0ff */
        /* <DEDUP_REMOVED lines=8> */
.L_x_160:
[----:B------:R-:W-:Y:S05]  /*6010*/  BSYNC B1 ;  /* 0x0000000000017941 */ /* 0x000fea0003800000 */
.L_x_159:
        /* <DEDUP_REMOVED lines=11> */
.L_x_162:
[----:B------:R-:W-:Y:S05]  /*60d0*/  BSYNC B1 ;  /* 0x0000000000017941 */ /* 0x000fea0003800000 */
.L_x_161:
[----:B------:R-:W-:Y:S05]  /*60e0*/  @!P0 BRA `(.L_x_163) ;  /* 0x0000001400748947 */ /* 0x000fea0003800000 */
[----:B-----5:R-:W-:-:S05]  /*60f0*/  LOP3.LUT R2, R17, 0xffffe000, RZ, 0xc0, !PT ;  /* 0xffffe00011027812 */ /* 0x020fca00078ec0ff */
[----:B------:R-:W-:-:S04]  /*6100*/  FMUL R2, R2, R19 ;  /* 0x0000001302027220 */ /* 0x000fc80000400000 */
[----:B------:R-:W-:-:S05]  /*6110*/  FFMA R55, R55, R18, R2 ;  /* 0x0000001237377223 */ /* 0x000fca0000000002 */
[----:B------:R-:W-:-:S05]  /*6120*/  F2FP.TF32.F32.PACK_B R55, R55 ;  /* 0x00000037ff37723e */ /* 0x000fca00024050ff */
[----:B------:R0:W-:Y:S01]  /*6130*/  STG.E desc[UR36][R8.64+0xe4], R55 ;  /* 0x0000e43708007986 */ /* 0x0001e2000c101924 */
[----:B------:R-:W-:Y:S05]  /*6140*/  BRA `(.L_x_163) ;  /* 0x00000014005c7947 */ /* 0x000fea0003800000 */
.L_x_40:
[----:B------:R-:W-:Y:S01]  /*6150*/  ULDC.64 UR4, c[0x0][0x5c0] ;  /* 0x0001700000047ab9 */ /* 0x000fe20000000a00 */
[-C--:B------:R-:W-:Y:S01]  /*6160*/  FMUL R5, R56, R18.reuse ;  /* 0x0000001238057220 */ /* 0x080fe20000400000 */
[----:B------:R-:W-:Y:S01]  /*6170*/  LEA R6, P1, R96, UR4, 0x2 ;  /* 0x0000000460067c11 */ /* 0x000fe2000f8210ff */
[-C--:B------:R-:W-:Y:S01]  /*6180*/  FMUL R57, R57, R18.reuse ;  /* 0x0000001239397220 */ /* 0x080fe20000400000 */
[----:B------:R-:W-:Y:S01]  /*6190*/  ISETP.GT.AND P4, PT, R3, 0x1, PT ;  /* 0x000000010300780c */ /* 0x000fe20003f84270 */
[----:B------:R-:W-:Y:S01]  /*61a0*/  IMAD.SHL.U32 R15, R8, 0x20, RZ ;  /* 0x00000020080f7824 */ /* 0x000fe200078e00ff */
[----:B------:R-:W-:Y:S01]  /*61b0*/  LEA.HI.X R7, R96, UR5, R11, 0x2, P1 ;  /* 0x0000000560077c11 */ /* 0x000fe200088f140b */
[----:B------:R-:W-:Y:S01]  /*61c0*/  IMAD.SHL.U32 R23, R8, 0x200, RZ ;  /* 0x0000020008177824 */ /* 0x000fe200078e00ff */
[----:B------:R-:W-:Y:S01]  /*61d0*/  F2FP.TF32.F32.PACK_B R5, R5 ;  /* 0x00000005ff05723e */ /* 0x000fe200024050ff */
[-C--:B------:R-:W-:Y:S01]  /*61e0*/  FMUL R59, R59, R18.reuse ;  /* 0x000000123b3b7220 */ /* 0x080fe20000400000 */
[----:B------:R-:W-:Y:S01]  /*61f0*/  ISETP.GT.AND P1, PT, R2, RZ, P4 ;  /* 0x000000ff0200720c */ /* 0x000fe20002724270 */
[-C--:B------:R-:W-:Y:S01]  /*6200*/  FMUL R11, R58, R18.reuse ;  /* 0x000000123a0b7220 */ /* 0x080fe20000400000 */
[--C-:B------:R-:W-:Y:S01]  /*6210*/  SHF.L.U64.HI R13, R8, 0x5, R9.reuse ;  /* 0x00000005080d7819 */ /* 0x100fe20000010209 */
[----:B------:R0:W-:Y:S01]  /*6220*/  @P0 STG.E desc[UR36][R6.64], R5 ;  /* 0x0000000506000986 */ /* 0x0001e2000c101924 */
[----:B------:R-:W-:Y:S01]  /*6230*/  ISETP.GT.AND P0, PT, R2, 0x8, P4 ;  /* 0x000000080200780c */ /* 0x000fe20002704270 */
[-C--:B------:R-:W-:Y:S01]  /*6240*/  FMUL R61, R61, R18.reuse ;  /* 0x000000123d3d7220 */ /* 0x080fe20000400000 */
[----:B------:R-:W-:Y:S01]  /*6250*/  SHF.L.U64.HI R21, R8, 0x9, R9 ;  /* 0x0000000908157819 */ /* 0x000fe20000010209 */
[----:B------:R-:W-:Y:S01]  /*6260*/  FMUL R63, R63, R18 ;  /* 0x000000123f3f7220 */ /* 0x000fe20000400000 */
[----:B------:R-:W-:Y:S01]  /*6270*/  IADD3 R8, P2, R15, R6, RZ ;  /* 0x000000060f087210 */ /* 0x000fe20007f5e0ff */
[-C--:B------:R-:W-:Y:S01]  /*6280*/  FMUL R65, R65, R18.reuse ;  /* 0x0000001241417220 */ /* 0x080fe20000400000 */
[----:B------:R-:W-:Y:S01]  /*6290*/  F2FP.TF32.F32.PACK_B R57, R57 ;  /* 0x00000039ff39723e */ /* 0x000fe200024050ff */
[----:B------:R-:W-:Y:S01]  /*62a0*/  FMUL R67, R67, R18 ;  /* 0x0000001243437220 */ /* 0x000fe20000400000 */
[----:B------:R-:W-:Y:S01]  /*62b0*/  F2FP.TF32.F32.PACK_B R59, R59 ;  /* 0x0000003bff3b723e */ /* 0x000fe200024050ff */
[----:B------:R-:W-:Y:S01]  /*62c0*/  IMAD.X R9, R13, 0x1, R7, P2 ;  /* 0x000000010d097824 */ /* 0x000fe200010e0607 */
[----:B------:R-:W-:Y:S01]  /*62d0*/  ISETP.GT.AND P5, PT, R3, 0x8, PT ;  /* 0x000000080300780c */ /* 0x000fe20003fa4270 */
[----:B------:R-:W-:Y:S01]  /*62e0*/  @P1 STG.E desc[UR36][R6.64+0x4], R57 ;  /* 0x0000043906001986 */ /* 0x000fe2000c101924 */
[----:B------:R-:W-:Y:S01]  /*62f0*/  IADD3 R4, P1, P2, R23, R6, R15 ;  /* 0x0000000617047210 */ /* 0x000fe20007a3e00f */
[-C--:B------:R-:W-:Y:S01]  /*6300*/  FMUL R69, R69, R18.reuse ;  /* 0x0000001245457220 */ /* 0x080fe20000400000 */
[----:B------:R-:W-:Y:S01]  /*6310*/  ISETP.GT.AND P4, PT, R3, 0x9, PT ;  /* 0x000000090300780c */ /* 0x000fe20003f84270 */
[----:B------:R-:W-:Y:S01]  /*6320*/  @P0 STG.E desc[UR36][R8.64+0x4], R59 ;  /* 0x0000043b08000986 */ /* 0x000fe2000c101924 */
[----:B------:R-:W-:Y:S01]  /*6330*/  ISETP.GT.AND P3, PT, R2, 0x8, P6 ;  /* 0x000000080200780c */ /* 0x000fe20003764270 */
[-C--:B------:R-:W-:Y:S01]  /*6340*/  FMUL R71, R71, R18.reuse ;  /* 0x0000001247477220 */ /* 0x080fe20000400000 */
[----:B0-----:R-:W-:Y:S01]  /*6350*/  IADD3.X R5, R21, R7, R13, P1, P2 ;  /* 0x0000000715057210 */ /* 0x001fe20000fe440d */
[-C--:B------:R-:W-:Y:S01]  /*6360*/  FMUL R13, R60, R18.reuse ;  /* 0x000000123c0d7220 */ /* 0x080fe20000400000 */
[C---:B------:R-:W-:Y:S01]  /*6370*/  ISETP.GT.AND P1, PT, R2.reuse, RZ, P5 ;  /* 0x000000ff0200720c */ /* 0x040fe20002f24270 */
[-C--:B------:R-:W-:Y:S01]  /*6380*/  FMUL R73, R73, R18.reuse ;  /* 0x0000001249497220 */ /* 0x080fe20000400000 */
[C---:B------:R-:W-:Y:S01]  /*6390*/  ISETP.GT.AND P0, PT, R2.reuse, RZ, P4 ;  /* 0x000000ff0200720c */ /* 0x040fe20002704270 */
[-C--:B------:R-:W-:Y:S01]  /*63a0*/  FMUL R75, R75, R18.reuse ;  /* 0x000000124b4b7220 */ /* 0x080fe20000400000 */
[----:B------:R-:W-:Y:S01]  /*63b0*/  F2FP.TF32.F32.PACK_B R11, R11 ;  /* 0x0000000bff0b723e */ /* 0x000fe200024050ff */
[-C--:B------:R-:W-:Y:S01]  /*63c0*/  FMUL R77, R77, R18.reuse ;  /* 0x000000124d4d7220 */ /* 0x080fe20000400000 */
[----:B------:R-:W-:Y:S01]  /*63d0*/  F2FP.TF32.F32.PACK_B R13, R13 ;  /* 0x0000000dff0d723e */ /* 0x000fe200024050ff */
[-C--:B------:R-:W-:Y:S01]  /*63e0*/  FMUL R79, R79, R18.reuse ;  /* 0x000000124f4f7220 */ /* 0x080fe20000400000 */
[----:B------:R-:W-:Y:S01]  /*63f0*/  F2FP.TF32.F32.PACK_B R61, R61 ;  /* 0x0000003dff3d723e */ /* 0x000fe200024050ff */
[----:B------:R0:W-:Y:S01]  /*6400*/  @P3 STG.E desc[UR36][R8.64], R11 ;  /* 0x0000000b08003986 */ /* 0x0001e2000c101924 */
[----:B------:R-:W-:Y:S01]  /*6410*/  F2FP.TF32.F32.PACK_B R63, R63 ;  /* 0x0000003fff3f723e */ /* 0x000fe200024050ff */
[-C--:B------:R-:W-:Y:S01]  /*6420*/  FMUL R81, R81, R18.reuse ;  /* 0x0000001251517220 */ /* 0x080fe20000400000 */
[----:B------:R-:W-:Y:S01]  /*6430*/  ISETP.GT.AND P3, PT, R3, 0x10, PT ;  /* 0x000000100300780c */ /* 0x000fe20003f64270 */
[----:B------:R1:W-:Y:S01]  /*6440*/  @P1 STG.E desc[UR36][R6.64+0x20], R13 ;  /* 0x0000200d06001986 */ /* 0x0003e2000c101924 */
[C---:B------:R-:W-:Y:S01]  /*6450*/  ISETP.GT.AND P1, PT, R2.reuse, 0x8, P5 ;  /* 0x000000080200780c */ /* 0x040fe20002f24270 */
[-C--:B------:R-:W-:Y:S01]  /*6460*/  FMUL R83, R83, R18.reuse ;  /* 0x0000001253537220 */ /* 0x080fe20000400000 */
[----:B------:R-:W-:Y:S01]  /*6470*/  ISETP.GT.AND P2, PT, R3, 0x11, PT ;  /* 0x000000110300780c */ /* 0x000fe20003f44270 */
[----:B------:R-:W-:Y:S01]  /*6480*/  @P0 STG.E desc[UR36][R6.64+0x24], R61 ;  /* 0x0000243d06000986 */ /* 0x000fe2000c101924 */
[----:B------:R-:W-:Y:S01]  /*6490*/  ISETP.GT.AND P0, PT, R2, 0x8, P4 ;  /* 0x000000080200780c */ /* 0x000fe20002704270 */
[-C--:B------:R-:W-:Y:S01]  /*64a0*/  FMUL R17, R84, R18.reuse ;  /* 0x0000001254117220 */ /* 0x080fe20000400000 */
[----:B------:R-:W-:Y:S01]  /*64b0*/  F2FP.TF32.F32.PACK_B R65, R65 ;  /* 0x00000041ff41723e */ /* 0x000fe200024050ff */
[-C--:B0-----:R-:W-:Y:S01]  /*64c0*/  FMUL R11, R62, R18.reuse ;  /* 0x000000123e0b7220 */ /* 0x081fe20000400000 */
[----:B------:R-:W-:Y:S01]  /*64d0*/  F2FP.TF32.F32.PACK_B R67, R67 ;  /* 0x00000043ff43723e */ /* 0x000fe200024050ff */
[-C--:B------:R-:W-:Y:S01]  /*64e0*/  FMUL R85, R85, R18.reuse ;  /* 0x0000001255557220 */ /* 0x080fe20000400000 */
[----:B------:R-:W-:Y:S01]  /*64f0*/  F2FP.TF32.F32.PACK_B R69, R69 ;  /* 0x00000045ff45723e */ /* 0x000fe200024050ff */
[-C--:B-1----:R-:W-:Y:S01]  /*6500*/  FMUL R13, R64, R18.reuse ;  /* 0x00000012400d7220 */ /* 0x082fe20000400000 */
[----:B------:R-:W-:Y:S01]  /*6510*/  F2FP.TF32.F32.PACK_B R11, R11 ;  /* 0x0000000bff0b723e */ /* 0x000fe200024050ff */
[-C--:B------:R-:W-:Y:S01]  /*6520*/  FMUL R87, R87, R18.reuse ;  /* 0x0000001257577220 */ /* 0x080fe20000400000 */
[----:B------:R-:W-:Y:S01]  /*6530*/  F2FP.TF32.F32.PACK_B R71, R71 ;  /* 0x00000047ff47723e */ /* 0x000fe200024050ff */
[-C--:B------:R-:W-:Y:S01]  /*6540*/  FMUL R25, R25, R18.reuse ;  /* 0x0000001219197220 */ /* 0x080fe20000400000 */
[----:B------:R-:W-:Y:S01]  /*6550*/  F2FP.TF32.F32.PACK_B R13, R13 ;  /* 0x0000000dff0d723e */ /* 0x000fe200024050ff */
[----:B------:R-:W-:Y:S01]  /*6560*/  @P0 STG.E desc[UR36][R8.64+0x24], R63 ;  /* 0x0000243f08000986 */ /* 0x000fe2000c101924 */
[C---:B------:R-:W-:Y:S01]  /*6570*/  ISETP.GT.AND P0, PT, R2.reuse, RZ, P3 ;  /* 0x000000ff0200720c */ /* 0x040fe20001f04270 */
[-C--:B------:R-:W-:Y:S01]  /*6580*/  FMUL R27, R27, R18.reuse ;  /* 0x000000121b1b7220 */ /* 0x080fe20000400000 */
[----:B------:R-:W-:Y:S01]  /*6590*/  F2FP.TF32.F32.PACK_B R73, R73 ;  /* 0x00000049ff49723e */ /* 0x000fe200024050ff */
[----:B------:R0:W-:Y:S01]  /*65a0*/  @P1 STG.E desc[UR36][R8.64+0x20], R11 ;  /* 0x0000200b08001986 */ /* 0x0001e2000c101924 */
[----:B------:R-:W-:Y:S01]  /*65b0*/  ISETP.GT.AND P1, PT, R3, 0x19, PT ;  /* 0x000000190300780c */ /* 0x000fe20003f24270 */
[-C--:B------:R-:W-:Y:S01]  /*65c0*/  FMUL R29, R29, R18.reuse ;  /* 0x000000121d1d7220 */ /* 0x080fe20000400000 */
[----:B------:R-:W-:Y:S01]  /*65d0*/  F2FP.TF32.F32.PACK_B R75, R75 ;  /* 0x0000004bff4b723e */ /* 0x000fe200024050ff */
[-C--:B------:R-:W-:Y:S01]  /*65e0*/  FMUL R31, R31, R18.reuse ;  /* 0x000000121f1f7220 */ /* 0x080fe20000400000 */
[----:B------:R-:W-:Y:S01]  /*65f0*/  ISETP.GT.AND P5, PT, R3, 0x28, PT ;  /* 0x000000280300780c */ /* 0x000fe20003fa4270 */
[-C--:B------:R-:W-:Y:S01]  /*6600*/  FMUL R33, R33, R18.reuse ;  /* 0x0000001221217220 */ /* 0x080fe20000400000 */
[----:B------:R-:W-:Y:S01]  /*6610*/  ISETP.GT.AND P4, PT, R3, 0x29, PT ;  /* 0x000000290300780c */ /* 0x000fe20003f84270 */
[-C--:B------:R-:W-:Y:S01]  /*6620*/  FMUL R35, R35, R18.reuse ;  /* 0x0000001223237220 */ /* 0x080fe20000400000 */
[----:B------:R-:W-:Y:S01]  /*6630*/  F2FP.TF32.F32.PACK_B R77, R77 ;  /* 0x0000004dff4d723e */ /* 0x000fe200024050ff */
[----:B------:R1:W-:Y:S01]  /*6640*/  @P0 STG.E desc[UR36][R6.64+0x40], R13 ;  /* 0x0000400d06000986 */ /* 0x0003e2000c101924 */
[----:B------:R-:W-:Y:S01]  /*6650*/  ISETP.GT.AND P0, PT, R2, RZ, P2 ;  /* 0x000000ff0200720c */ /* 0x000fe20001704270 */
[-C--:B0-----:R-:W-:Y:S01]  /*6660*/  FMUL R11, R66, R18.reuse ;  /* 0x00000012420b7220 */ /* 0x081fe20000400000 */
[----:B------:R-:W-:Y:S01]  /*6670*/  F2FP.TF32.F32.PACK_B R79, R79 ;  /* 0x0000004fff4f723e */ /* 0x000fe200024050ff */
[-C--:B------:R-:W-:Y:S01]  /*6680*/  FMUL R37, R37, R18.reuse ;  /* 0x0000001225257220 */ /* 0x080fe20000400000 */
[----:B------:R-:W-:Y:S01]  /*6690*/  F2FP.TF32.F32.PACK_B R81, R81 ;  /* 0x00000051ff51723e */ /* 0x000fe200024050ff */
[-C--:B------:R-:W-:Y:S01]  /*66a0*/  FMUL R39, R39, R18.reuse ;  /* 0x0000001227277220 */ /* 0x080fe20000400000 */
[----:B------:R-:W-:Y:S01]  /*66b0*/  F2FP.TF32.F32.PACK_B R11, R11 ;  /* 0x0000000bff0b723e */ /* 0x000fe200024050ff */
[-C--:B------:R-:W-:Y:S01]  /*66c0*/  FMUL R41, R41, R18.reuse ;  /* 0x0000001229297220 */ /* 0x080fe20000400000 */
[----:B------:R-:W-:Y:S01]  /*66d0*/  F2FP.TF32.F32.PACK_B R83, R83 ;  /* 0x00000053ff53723e */ /* 0x000fe200024050ff */
[-C--:B------:R-:W-:Y:S01]  /*66e0*/  FMUL R43, R43, R18.reuse ;  /* 0x000000122b2b7220 */ /* 0x080fe20000400000 */
[----:B------:R-:W-:Y:S01]  /*66f0*/  F2FP.TF32.F32.PACK_B R17, R17 ;  /* 0x00000011ff11723e */ /* 0x000fe200024050ff */
[-C--:B-1----:R-:W-:Y:S01]  /*6700*/  FMUL R13, R68, R18.reuse ;  /* 0x00000012440d7220 */ /* 0x082fe20000400000 */
[----:B------:R-:W-:Y:S01]  /*6710*/  P2R R22, PR, RZ, 0x20 ;  /* 0x00000020ff167803 */ /* 0x000fe20000000000 */
[----:B------:R-:W-:Y:S01]  /*6720*/  @P0 STG.E desc[UR36][R6.64+0x44], R65 ;  /* 0x0000444106000986 */ /* 0x000fe2000c101924 */
[C---:B------:R-:W-:Y:S01]  /*6730*/  ISETP.GT.AND P0, PT, R2.reuse, 0x8, P3 ;  /* 0x000000080200780c */ /* 0x040fe20001f04270 */
[-C--:B------:R-:W-:Y:S01]  /*6740*/  FMUL R45, R45, R18.reuse ;  /* 0x000000122d2d7220 */ /* 0x080fe20000400000 */
[----:B------:R-:W-:Y:S01]  /*6750*/  F2FP.TF32.F32.PACK_B R13, R13 ;  /* 0x0000000dff0d723e */ /* 0x000fe200024050ff */
[-C--:B------:R-:W-:Y:S01]  /*6760*/  FMUL R47, R47, R18.reuse ;  /* 0x000000122f2f7220 */ /* 0x080fe20000400000 */
[----:B------:R-:W-:Y:S01]  /*6770*/  ISETP.GT.AND P3, PT, R3, 0x30, PT ;  /* 0x000000300300780c */ /* 0x000fe20003f64270 */
[-C--:B------:R-:W-:Y:S01]  /*6780*/  FMUL R49, R49, R18.reuse ;  /* 0x0000001231317220 */ /* 0x080fe20000400000 */
[----:B------:R-:W-:Y:S01]  /*6790*/  P2R R20, PR, RZ, 0x10 ;  /* 0x00000010ff147803 */ /* 0x000fe20000000000 */
[-C--:B------:R-:W-:Y:S01]  /*67a0*/  FMUL R51, R51, R18.reuse ;  /* 0x0000001233337220 */ /* 0x080fe20000400000 */
[----:B------:R-:W-:Y:S01]  /*67b0*/  F2FP.TF32.F32.PACK_B R85, R85 ;  /* 0x00000055ff55723e */ /* 0x000fe200024050ff */
[-C--:B------:R-:W-:Y:S01]  /*67c0*/  FMUL R53, R53, R18.reuse ;  /* 0x0000001235357220 */ /* 0x080fe20000400000 */
[----:B------:R-:W-:Y:S01]  /*67d0*/  F2FP.TF32.F32.PACK_B R87, R87 ;  /* 0x00000057ff57723e */ /* 0x000fe200024050ff */
[----:B------:R-:W-:Y:S01]  /*67e0*/  FMUL R55, R55, R18 ;  /* 0x0000001237377220 */ /* 0x000fe20000400000 */
[----:B------:R-:W-:Y:S01]  /*67f0*/  F2FP.TF32.F32.PACK_B R25, R25 ;  /* 0x00000019ff19723e */ /* 0x000fe200024050ff */
[----:B------:R0:W-:Y:S01]  /*6800*/  @P0 STG.E desc[UR36][R8.64+0x40], R11 ;  /* 0x0000400b08000986 */ /* 0x0001e2000c101924 */
[----:B------:R-:W-:-:S02]  /*6810*/  ISETP.GT.AND P0, PT, R2, 0x8, P2 ;  /* 0x000000080200780c */ /* 0x000fc40001704270 */
[----:B------:R-:W-:Y:S02]  /*6820*/  ISETP.GT.AND P2, PT, R3, 0x18, PT ;  /* 0x000000180300780c */ /* 0x000fe40003f44270 */
[----:B------:R-:W-:Y:S02]  /*6830*/  F2FP.TF32.F32.PACK_B R27, R27 ;  /* 0x0000001bff1b723e */ /* 0x000fe400024050ff */
[----:B------:R-:W-:Y:S02]  /*6840*/  F2FP.TF32.F32.PACK_B R29, R29 ;  /* 0x0000001dff1d723e */ /* 0x000fe400024050ff */
[----:B------:R-:W-:Y:S02]  /*6850*/  F2FP.TF32.F32.PACK_B R31, R31 ;  /* 0x0000001fff1f723e */ /* 0x000fe400024050ff */
[----:B------:R-:W-:Y:S01]  /*6860*/  F2FP.TF32.F32.PACK_B R33, R33 ;  /* 0x00000021ff21723e */ /* 0x000fe200024050ff */
[----:B0-----:R-:W-:Y:S01]  /*6870*/  FMUL R11, R70, R18 ;  /* 0x00000012460b7220 */ /* 0x001fe20000400000 */
[----:B------:R-:W-:Y:S01]  /*6880*/  F2FP.TF32.F32.PACK_B R35, R35 ;  /* 0x00000023ff23723e */ /* 0x000fe200024050ff */
[----:B------:R-:W-:Y:S01]  /*6890*/  @P0 STG.E desc[UR36][R8.64+0x44], R67 ;  /* 0x0000444308000986 */ /* 0x000fe2000c101924 */
[----:B------:R-:W-:-:S02]  /*68a0*/  ISETP.GT.AND P0, PT, R2, RZ, P2 ;  /* 0x000000ff0200720c */ /* 0x000fc40001704270 */
[----:B------:R-:W-:Y:S02]  /*68b0*/  F2FP.TF32.F32.PACK_B R11, R11 ;  /* 0x0000000bff0b723e */ /* 0x000fe400024050ff */
[----:B------:R-:W-:Y:S02]  /*68c0*/  F2FP.TF32.F32.PACK_B R37, R37 ;  /* 0x00000025ff25723e */ /* 0x000fe400024050ff */
[----:B------:R-:W-:Y:S02]  /*68d0*/  F2FP.TF32.F32.PACK_B R39, R39 ;  /* 0x00000027ff27723e */ /* 0x000fe400024050ff */
[----:B------:R-:W-:Y:S02]  /*68e0*/  F2FP.TF32.F32.PACK_B R41, R41 ;  /* 0x00000029ff29723e */ /* 0x000fe400024050ff */
[----:B------:R-:W-:Y:S02]  /*68f0*/  F2FP.TF32.F32.PACK_B R43, R43 ;  /* 0x0000002bff2b723e */ /* 0x000fe400024050ff */
[----:B------:R-:W-:Y:S01]  /*6900*/  F2FP.TF32.F32.PACK_B R45, R45 ;  /* 0x0000002dff2d723e */ /* 0x000fe200024050ff */
[----:B------:R0:W-:Y:S01]  /*6910*/  @P0 STG.E desc[UR36][R6.64+0x60], R13 ;  /* 0x0000600d06000986 */ /* 0x0001e2000c101924 */
[----:B------:R-:W-:-:S02]  /*6920*/  ISETP.GT.AND P0, PT, R2, RZ, P1 ;  /* 0x000000ff0200720c */ /* 0x000fc40000f04270 */
[----:B------:R-:W-:Y:S02]  /*6930*/  F2FP.TF32.F32.PACK_B R47, R47 ;  /* 0x0000002fff2f723e */ /* 0x000fe400024050ff */
[----:B------:R-:W-:Y:S02]  /*6940*/  F2FP.TF32.F32.PACK_B R49, R49 ;  /* 0x00000031ff31723e */ /* 0x000fe400024050ff */
[----:B------:R-:W-:Y:S02]  /*6950*/  F2FP.TF32.F32.PACK_B R51, R51 ;  /* 0x00000033ff33723e */ /* 0x000fe400024050ff */
[----:B------:R-:W-:Y:S02]  /*6960*/  F2FP.TF32.F32.PACK_B R53, R53 ;  /* 0x00000035ff35723e */ /* 0x000fe400024050ff */
[----:B------:R-:W-:Y:S01]  /*6970*/  F2FP.TF32.F32.PACK_B R55, R55 ;  /* 0x00000037ff37723e */ /* 0x000fe200024050ff */
[----:B0-----:R-:W-:Y:S02]  /*6980*/  FMUL R13, R72, R18 ;  /* 0x00000012480d7220 */ /* 0x001fe40000400000 */
[----:B------:R-:W-:Y:S01]  /*6990*/  @P0 STG.E desc[UR36][R6.64+0x64], R69 ;  /* 0x0000644506000986 */ /* 0x000fe2000c101924 */
[----:B------:R-:W-:-:S02]  /*69a0*/  ISETP.GT.AND P0, PT, R2, 0x8, P2 ;  /* 0x000000080200780c */ /* 0x000fc40001704270 */
[----:B------:R-:W-:Y:S02]  /*69b0*/  ISETP.GT.AND P2, PT, R3, 0x20, PT ;  /* 0x000000200300780c */ /* 0x000fe40003f44270 */
[----:B------:R-:W-:-:S09]  /*69c0*/  F2FP.TF32.F32.PACK_B R13, R13 ;  /* 0x0000000dff0d723e */ /* 0x000fd200024050ff */
[----:B------:R0:W-:Y:S01]  /*69d0*/  @P0 STG.E desc[UR36][R8.64+0x60], R11 ;  /* 0x0000600b08000986 */ /* 0x0001e2000c101924 */
[----:B------:R-:W-:Y:S02]  /*69e0*/  ISETP.GT.AND P0, PT, R2, 0x8, P1 ;  /* 0x000000080200780c */ /* 0x000fe40000f04270 */
[----:B------:R-:W-:Y:S01]  /*69f0*/  ISETP.GT.AND P1, PT, R3, 0x21, PT ;  /* 0x000000210300780c */ /* 0x000fe20003f24270 */
[----:B0-----:R-:W-:-:S10]  /*6a00*/  FMUL R11, R74, R18 ;  /* 0x000000124a0b7220 */ /* 0x001fd40000400000 */
[----:B------:R-:W-:Y:S01]  /*6a10*/  @P0 STG.E desc[UR36][R8.64+0x64], R71 ;  /* 0x0000644708000986 */ /* 0x000fe2000c101924 */
[----:B------:R-:W-:Y:S02]  /*6a20*/  ISETP.GT.AND P0, PT, R2, RZ, P2 ;  /* 0x000000ff0200720c */ /* 0x000fe40001704270 */
[----:B------:R-:W-:-:S11]  /*6a30*/  F2FP.TF32.F32.PACK_B R11, R11 ;  /* 0x0000000bff0b723e */ /* 0x000fd600024050ff */
[----:B------:R0:W-:Y:S01]  /*6a40*/  @P0 STG.E desc[UR36][R6.64+0x80], R13 ;  /* 0x0000800d06000986 */ /* 0x0001e2000c101924 */
[----:B------:R-:W-:Y:S01]  /*6a50*/  ISETP.GT.AND P0, PT, R2, RZ, P1 ;  /* 0x000000ff0200720c */ /* 0x000fe20000f04270 */
[----:B0-----:R-:W-:-:S12]  /*6a60*/  FMUL R13, R76, R18 ;  /* 0x000000124c0d7220 */ /* 0x001fd80000400000 */
[----:B------:R-:W-:Y:S01]  /*6a70*/  @P0 STG.E desc[UR36][R6.64+0x84], R73 ;  /* 0x0000844906000986 */ /* 0x000fe2000c101924 */
[----:B------:R-:W-:Y:S02]  /*6a80*/  ISETP.GT.AND P0, PT, R2, 0x8, P2 ;  /* 0x000000080200780c */ /* 0x000fe40001704270 */
[----:B------:R-:W-:Y:S02]  /*6a90*/  F2FP.TF32.F32.PACK_B R13, R13 ;  /* 0x0000000dff0d723e */ /* 0x000fe400024050ff */
[----:B------:R-:W-:-:S09]  /*6aa0*/  ISETP.GT.AND P2, PT, R3, 0x38, PT ;  /* 0x000000380300780c */ /* 0x000fd20003f44270 */
[----:B------:R0:W-:Y:S01]  /*6ab0*/  @P0 STG.E desc[UR36][R8.64+0x80], R11 ;  /* 0x0000800b08000986 */ /* 0x0001e2000c101924 */
[----:B------:R-:W-:Y:S01]  /*6ac0*/  ISETP.GT.AND P0, PT, R2, 0x8, P1 ;  /* 0x000000080200780c */ /* 0x000fe20000f04270 */
[----:B0-----:R-:W-:-:S12]  /*6ad0*/  FMUL R11, R78, R18 ;  /* 0x000000124e0b7220 */ /* 0x001fd80000400000 */
        /* <DEDUP_REMOVED lines=8> */
[----:B------:R-:W-:-:S11]  /*6b60*/  F2FP.TF32.F32.PACK_B R13, R13 ;  /* 0x0000000dff0d723e */ /* 0x000fd600024050ff */
[----:B------:R0:W-:Y:S01]  /*6b70*/  @P0 STG.E desc[UR36][R8.64+0xa0], R11 ;  /* 0x0000a00b08000986 */ /* 0x0001e2000c101924 */
[C---:B------:R-:W-:Y:S02]  /*6b80*/  ISETP.GT.AND P0, PT, R2.reuse, 0x8, P4 ;  /* 0x000000080200780c */ /* 0x040fe40002704270 */
[----:B------:R-:W-:Y:S01]  /*6b90*/  ISETP.GT.AND P4, PT, R2, 0x8, P2 ;  /* 0x000000080200780c */ /* 0x000fe20001784270 */
[----:B0-----:R-:W-:-:S10]  /*6ba0*/  FMUL R11, R82, R18 ;  /* 0x00000012520b7220 */ /* 0x001fd40000400000 */
[----:B------:R-:W-:Y:S01]  /*6bb0*/  @P0 STG.E desc[UR36][R8.64+0xa4], R79 ;  /* 0x0000a44f08000986 */ /* 0x000fe2000c101924 */
[----:B------:R-:W-:Y:S02]  /*6bc0*/  ISETP.GT.AND P0, PT, R2, RZ, P3 ;  /* 0x000000ff0200720c */ /* 0x000fe40001f04270 */
[----:B------:R-:W-:-:S11]  /*6bd0*/  F2FP.TF32.F32.PACK_B R11, R11 ;  /* 0x0000000bff0b723e */ /* 0x000fd600024050ff */
[----:B------:R0:W-:Y:S01]  /*6be0*/  @P0 STG.E desc[UR36][R6.64+0xc0], R13 ;  /* 0x0000c00d06000986 */ /* 0x0001e2000c101924 */
[----:B------:R-:W-:-:S04]  /*6bf0*/  ISETP.GT.AND P0, PT, R3, 0x31, PT ;  /* 0x000000310300780c */ /* 0x000fc80003f04270 */
[----:B------:R-:W-:-:S13]  /*6c00*/  ISETP.GT.AND P1, PT, R2, RZ, P0 ;  /* 0x000000ff0200720c */ /* 0x000fda0000724270 */
[----:B------:R-:W-:Y:S01]  /*6c10*/  @P1 STG.E desc[UR36][R6.64+0xc4], R81 ;  /* 0x0000c45106001986 */ /* 0x000fe2000c101924 */
[----:B------:R-:W-:-:S13]  /*6c20*/  ISETP.GT.AND P1, PT, R2, 0x8, P3 ;  /* 0x000000080200780c */ /* 0x000fda0001f24270 */
[----:B------:R1:W-:Y:S01]  /*6c30*/  @P1 STG.E desc[UR36][R8.64+0xc0], R11 ;  /* 0x0000c00b08001986 */ /* 0x0003e2000c101924 */
[----:B------:R-:W-:-:S13]  /*6c40*/  ISETP.GT.AND P1, PT, R2, 0x8, P0 ;  /* 0x000000080200780c */ /* 0x000fda0000724270 */
[----:B------:R-:W-:Y:S01]  /*6c50*/  @P1 STG.E desc[UR36][R8.64+0xc4], R83 ;  /* 0x0000c45308001986 */ /* 0x000fe2000c101924 */
[----:B------:R-:W-:-:S05]  /*6c60*/  IADD3 R12, P1, R23, R8, RZ ;  /* 0x00000008170c7210 */ /* 0x000fca0007f3e0ff */
[----:B0-----:R-:W-:Y:S01]  /*6c70*/  IMAD.X R13, R21, 0x1, R9, P1 ;  /* 0x00000001150d7824 */ /* 0x001fe200008e0609 */
[----:B------:R-:W-:-:S13]  /*6c80*/  ISETP.GT.AND P1, PT, R2, RZ, P2 ;  /* 0x000000ff0200720c */ /* 0x000fda0001724270 */
[----:B------:R0:W-:Y:S01]  /*6c90*/  @P1 STG.E desc[UR36][R6.64+0xe0], R17 ;  /* 0x0000e01106001986 */ /* 0x0001e2000c101924 */
[----:B------:R-:W-:-:S05]  /*6ca0*/  IADD3 R14, P1, R23, R8, RZ ;  /* 0x00000008170e7210 */ /* 0x000fca0007f3e0ff */
[----:B------:R-:W-:Y:S01]  /*6cb0*/  IMAD.X R15, R21, 0x1, R9, P1 ;  /* 0x00000001150f7824 */ /* 0x000fe200008e0609 */
[----:B------:R-:W-:-:S05]  /*6cc0*/  IADD3 R10, P1, R23, R6, RZ ;  /* 0x00000006170a7210 */ /* 0x000fca0007f3e0ff */
[----:B-1----:R-:W-:Y:S01]  /*6cd0*/  IMAD.X R11, R21, 0x1, R7, P1 ;  /* 0x00000001150b7824 */ /* 0x002fe200008e0607 */
[----:B------:R-:W-:Y:S01]  /*6ce0*/  ISETP.GT.AND P1, PT, R3, 0x39, PT ;  /* 0x000000390300780c */ /* 0x000fe20003f24270 */
[-C--:B0-----:R-:W-:Y:S01]  /*6cf0*/  FMUL R17, R86, R18.reuse ;  /* 0x0000001256117220 */ /* 0x081fe20000400000 */
[----:B------:R-:W-:Y:S02]  /*6d00*/  FMUL R21, R24, R18 ;  /* 0x0000001218157220 */ /* 0x000fe40000400000 */
[----:B------:R-:W-:Y:S02]  /*6d10*/  ISETP.GT.AND P5, PT, R2, RZ, P1 ;  /* 0x000000ff0200720c */ /* 0x000fe40000fa4270 */
[----:B------:R-:W-:Y:S02]  /*6d20*/  F2FP.TF32.F32.PACK_B R17, R17 ;  /* 0x00000011ff11723e */ /* 0x000fe400024050ff */
[----:B------:R-:W-:-:S09]  /*6d30*/  F2FP.TF32.F32.PACK_B R21, R21 ;  /* 0x00000015ff15723e */ /* 0x000fd200024050ff */
[----:B------:R-:W-:Y:S01]  /*6d40*/  @P5 STG.E desc[UR36][R6.64+0xe4], R85 ;  /* 0x0000e45506005986 */ /* 0x000fe2000c101924 */
[----:B------:R-:W-:-:S03]  /*6d50*/  ISETP.GT.AND P5, PT, R3, 0x1, PT ;  /* 0x000000010300780c */ /* 0x000fc60003fa4270 */
[----:B------:R0:W-:Y:S01]  /*6d60*/  @P4 STG.E desc[UR36][R8.64+0xe0], R17 ;  /* 0x0000e01108004986 */ /* 0x0001e2000c101924 */
[C---:B------:R-:W-:Y:S02]  /*6d70*/  ISETP.GT.AND P4, PT, R2.reuse, 0x8, P1 ;  /* 0x000000080200780c */ /* 0x040fe40000f84270 */
[----:B------:R-:W-:Y:S01]  /*6d80*/  ISETP.GT.AND P5, PT, R2, 0x80, P5 ;  /* 0x000000800200780c */ /* 0x000fe20002fa4270 */
[----:B0-----:R-:W-:-:S10]  /*6d90*/  FMUL R17, R28, R18 ;  /* 0x000000121c117220 */ /* 0x001fd40000400000 */
[----:B------:R0:W-:Y:S01]  /*6da0*/  @P4 STG.E desc[UR36][R8.64+0xe4], R87 ;  /* 0x0000e45708004986 */ /* 0x0001e2000c101924 */
[C---:B------:R-:W-:Y:S01]  /*6db0*/  ISETP.GT.AND P4, PT, R2.reuse, 0x80, P6 ;  /* 0x000000800200780c */ /* 0x040fe20003784270 */
[----:B------:R-:W-:Y:S01]  /*6dc0*/  @P5 IMAD.MOV.U32 R6, RZ, RZ, R10 ;  /* 0x000000ffff065224 */ /* 0x000fe200078e000a */
[----:B------:R-:W-:Y:S01]  /*6dd0*/  ISETP.GT.AND P6, PT, R2, 0x88, P6 ;  /* 0x000000880200780c */ /* 0x000fe200037c4270 */
[----:B------:R-:W-:Y:S01]  /*6de0*/  @P5 IMAD.MOV.U32 R7, RZ, RZ, R11 ;  /* 0x000000ffff075224 */ /* 0x000fe200078e000b */
[----:B------:R-:W-:Y:S01]  /*6df0*/  F2FP.TF32.F32.PACK_B R17, R17 ;  /* 0x00000011ff11723e */ /* 0x000fe200024050ff */
[----:B0-----:R-:W-:-:S08]  /*6e00*/  FMUL R9, R26, R18 ;  /* 0x000000121a097220 */ /* 0x001fd00000400000 */
[----:B------:R-:W-:Y:S01]  /*6e10*/  @P4 STG.E desc[UR36][R10.64], R21 ;  /* 0x000000150a004986 */ /* 0x000fe2000c101924 */
[----:B------:R-:W-:Y:S02]  /*6e20*/  ISETP.NE.AND P4, PT, R20, RZ, PT ;  /* 0x000000ff1400720c */ /* 0x000fe40003f85270 */
[----:B------:R-:W-:Y:S01]  /*6e30*/  F2FP.TF32.F32.PACK_B R9, R9 ;  /* 0x00000009ff09723e */ /* 0x000fe200024050ff */
[----:B------:R-:W-:Y:S01]  /*6e40*/  @P5 STG.E desc[UR36][R6.64+0x4], R25 ;  /* 0x0000041906005986 */ /* 0x000fe2000c101924 */
[----:B------:R-:W-:-:S03]  /*6e50*/  ISETP.NE.AND P5, PT, R22, RZ, PT ;  /* 0x000000ff1600720c */ /* 0x000fc60003fa5270 */
[----:B------:R0:W-:Y:S01]  /*6e60*/  @P6 STG.E desc[UR36][R12.64], R9 ;  /* 0x000000090c006986 */ /* 0x0001e2000c101924 */
[----:B------:R-:W-:-:S04]  /*6e70*/  ISETP.GT.AND P6, PT, R3, 0x1, PT ;  /* 0x000000010300780c */ /* 0x000fc80003fc4270 */
[----:B------:R-:W-:Y:S01]  /*6e80*/  ISETP.GT.AND P6, PT, R2, 0x88, P6 ;  /* 0x000000880200780c */ /* 0x000fe200037c4270 */
[-C--:B0-----:R-:W-:Y:S01]  /*6e90*/  FMUL R9, R30, R18.reuse ;  /* 0x000000121e097220 */ /* 0x081fe20000400000 */
[----:B------:R-:W-:-:S04]  /*6ea0*/  FMUL R13, R32, R18 ;  /* 0x00000012200d7220 */ /* 0x000fc80000400000 */
[----:B------:R-:W-:-:S07]  /*6eb0*/  F2FP.TF32.F32.PACK_B R9, R9 ;  /* 0x00000009ff09723e */ /* 0x000fce00024050ff */
[----:B------:R0:W-:Y:S01]  /*6ec0*/  @P6 STG.E desc[UR36][R14.64+0x4], R27 ;  /* 0x0000041b0e006986 */ /* 0x0001e2000c101924 */
[----:B------:R-:W-:Y:S02]  /*6ed0*/  ISETP.GT.AND P6, PT, R3, 0x8, PT ;  /* 0x000000080300780c */ /* 0x000fe40003fc4270 */
[----:B------:R-:W-:Y:S02]  /*6ee0*/  F2FP.TF32.F32.PACK_B R13, R13 ;  /* 0x0000000dff0d723e */ /* 0x000fe400024050ff */
[----:B------:R-:W-:Y:S01]  /*6ef0*/  ISETP.GT.AND P6, PT, R2, 0x80, P6 ;  /* 0x000000800200780c */ /* 0x000fe200037c4270 */
[----:B0-----:R-:W-:-:S05]  /*6f00*/  FMUL R15, R52, R18 ;  /* 0x00000012340f7220 */ /* 0x001fca0000400000 */
[----:B------:R-:W-:-:S07]  /*6f10*/  F2FP.TF32.F32.PACK_B R15, R15 ;  /* 0x0000000fff0f723e */ /* 0x000fce00024050ff */
[----:B------:R-:W-:Y:S02]  /*6f20*/  @P6 IMAD.MOV.U32 R6, RZ, RZ, R10 ;  /* 0x000000ffff066224 */ /* 0x000fe400078e000a */
[----:B------:R-:W-:-:S05]  /*6f30*/  @P6 IMAD.MOV.U32 R7, RZ, RZ, R11 ;  /* 0x000000ffff076224 */ /* 0x000fca00078e000b */
[----:B------:R0:W-:Y:S01]  /*6f40*/  @P6 STG.E desc[UR36][R6.64+0x20], R17 ;  /* 0x0000201106006986 */ /* 0x0001e2000c101924 */
[----:B------:R-:W-:-:S04]  /*6f50*/  ISETP.GT.AND P6, PT, R3, 0x9, PT ;  /* 0x000000090300780c */ /* 0x000fc80003fc4270 */
[----:B------:R-:W-:-:S13]  /*6f60*/  ISETP.GT.AND P6, PT, R2, 0x80, P6 ;  /* 0x000000800200780c */ /* 0x000fda00037c4270 */
[----:B0-----:R-:W-:Y:S02]  /*6f70*/  @P6 IMAD.MOV.U32 R6, RZ, RZ, R10 ;  /* 0x000000ffff066224 */ /* 0x001fe400078e000a */
[----:B------:R-:W-:-:S05]  /*6f80*/  @P6 IMAD.MOV.U32 R7, RZ, RZ, R11 ;  /* 0x000000ffff076224 */ /* 0x000fca00078e000b */
[----:B------:R-:W-:Y:S01]  /*6f90*/  @P6 STG.E desc[UR36][R6.64+0x24], R29 ;  /* 0x0000241d06006986 */ /* 0x000fe2000c101924 */
[----:B------:R-:W-:-:S04]  /*6fa0*/  ISETP.GT.AND P6, PT, R3, 0x8, PT ;  /* 0x000000080300780c */ /* 0x000fc80003fc4270 */
[----:B------:R-:W-:-:S13]  /*6fb0*/  ISETP.GT.AND P6, PT, R2, 0x88, P6 ;  /* 0x000000880200780c */ /* 0x000fda00037c4270 */
[----:B------:R0:W-:Y:S01]  /*6fc0*/  @P6 STG.E desc[UR36][R4.64+0x20], R9 ;  /* 0x0000200904006986 */ /* 0x0001e2000c101924 */
[----:B------:R-:W-:-:S04]  /*6fd0*/  ISETP.GT.AND P6, PT, R3, 0x9, PT ;  /* 0x000000090300780c */ /* 0x000fc80003fc4270 */
[----:B------:R-:W-:Y:S01]  /*6fe0*/  ISETP.GT.AND P6, PT, R2, 0x88, P6 ;  /* 0x000000880200780c */ /* 0x000fe200037c4270 */
[----:B0-----:R-:W-:-:S05]  /*6ff0*/  FMUL R9, R34, R18 ;  /* 0x0000001222097220 */ /* 0x001fca0000400000 */
[----:B------:R-:W-:-:S07]  /*7000*/  F2FP.TF32.F32.PACK_B R9, R9 ;  /* 0x00000009ff09723e */ /* 0x000fce00024050ff */
[----:B------:R-:W-:Y:S01]  /*7010*/  @P6 STG.E desc[UR36][R4.64+0x24], R31 ;  /* 0x0000241f04006986 */ /* 0x000fe2000c101924 */
[----:B------:R-:W-:-:S04]  /*7020*/  ISETP.GT.AND P6, PT, R3, 0x10, PT ;  /* 0x000000100300780c */ /* 0x000fc80003fc4270 */
[----:B------:R-:W-:-:S13]  /*7030*/  ISETP.GT.AND P6, PT, R2, 0x80, P6 ;  /* 0x000000800200780c */ /* 0x000fda00037c4270 */
[----:B------:R-:W-:Y:S02]  /*7040*/  @P6 IMAD.MOV.U32 R6, RZ, RZ, R10 ;  /* 0x000000ffff066224 */ /* 0x000fe400078e000a */
[----:B------:R-:W-:-:S05]  /*7050*/  @P6 IMAD.MOV.U32 R7, RZ, RZ, R11 ;  /* 0x000000ffff076224 */ /* 0x000fca00078e000b */
[----:B------:R0:W-:Y:S01]  /*7060*/  @P6 STG.E desc[UR36][R6.64+0x40], R13 ;  /* 0x0000400d06006986 */ /* 0x0001e2000c101924 */
[----:B------:R-:W-:-:S04]  /*7070*/  ISETP.GT.AND P6, PT, R3, 0x11, PT ;  /* 0x000000110300780c */ /* 0x000fc80003fc4270 */
[----:B------:R-:W-:Y:S01]  /*7080*/  ISETP.GT.AND P6, PT, R2, 0x80, P6 ;  /* 0x000000800200780c */ /* 0x000fe200037c4270 */
[----:B0-----:R-:W-:-:S05]  /*7090*/  FMUL R13, R36, R18 ;  /* 0x00000012240d7220 */ /* 0x001fca0000400000 */
[----:B------:R-:W-:-:S07]  /*70a0*/  F2FP.TF32.F32.PACK_B R13, R13 ;  /* 0x0000000dff0d723e */ /* 0x000fce00024050ff */
[----:B------:R-:W-:Y:S02]  /*70b0*/  @P6 IMAD.MOV.U32 R6, RZ, RZ, R10 ;  /* 0x000000ffff066224 */ /* 0x000fe400078e000a */
        /* <DEDUP_REMOVED lines=45> */
[----:B------:R-:W-:Y:S01]  /*7390*/  ISETP.GT.AND P6, PT, R3, 0x21, PT ;  /* 0x000000210300780c */ /* 0x000fe20003fc4270 */
[----:B------:R-:W-:-:S03]  /*73a0*/  FMUL R3, R44, R18 ;  /* 0x000000122c037220 */ /* 0x000fc60000400000 */
[----:B------:R-:W-:Y:S02]  /*73b0*/  ISETP.GT.AND P6, PT, R2, 0x88, P6 ;  /* 0x000000880200780c */ /* 0x000fe400037c4270 */
[----:B------:R-:W-:Y:S01]  /*73c0*/  F2FP.TF32.F32.PACK_B R3, R3 ;  /* 0x00000003ff03723e */ /* 0x000fe200024050ff */
[----:B0-----:R-:W-:-:S05]  /*73d0*/  FMUL R9, R46, R18 ;  /* 0x000000122e097220 */ /* 0x001fca0000400000 */
[----:B------:R-:W-:-:S05]  /*73e0*/  F2FP.TF32.F32.PACK_B R9, R9 ;  /* 0x00000009ff09723e */ /* 0x000fca00024050ff */
[----:B------:R-:W-:Y:S01]  /*73f0*/  @P6 STG.E desc[UR36][R4.64+0x84], R43 ;  /* 0x0000842b04006986 */ /* 0x000fe2000c101924 */
[C---:B------:R-:W-:Y:S02]  /*7400*/  ISETP.GT.AND P6, PT, R2.reuse, 0x80, P5 ;  /* 0x000000800200780c */ /* 0x040fe40002fc4270 */
[----:B------:R-:W-:-:S11]  /*7410*/  ISETP.GT.AND P5, PT, R2, 0x88, P5 ;  /* 0x000000880200780c */ /* 0x000fd60002fa4270 */
[----:B------:R-:W-:Y:S02]  /*7420*/  @P6 IMAD.MOV.U32 R6, RZ, RZ, R10 ;  /* 0x000000ffff066224 */ /* 0x000fe400078e000a */
[----:B------:R-:W-:-:S05]  /*7430*/  @P6 IMAD.MOV.U32 R7, RZ, RZ, R11 ;  /* 0x000000ffff076224 */ /* 0x000fca00078e000b */
[----:B------:R0:W-:Y:S01]  /*7440*/  @P6 STG.E desc[UR36][R6.64+0xa0], R3 ;  /* 0x0000a00306006986 */ /* 0x0001e2000c101924 */
[C---:B------:R-:W-:Y:S02]  /*7450*/  ISETP.GT.AND P6, PT, R2.reuse, 0x80, P4 ;  /* 0x000000800200780c */ /* 0x040fe400027c4270 */
[----:B------:R-:W-:Y:S01]  /*7460*/  ISETP.GT.AND P4, PT, R2, 0x88, P4 ;  /* 0x000000880200780c */ /* 0x000fe20002784270 */
[----:B0-----:R-:W-:-:S10]  /*7470*/  FMUL R3, R48, R18 ;  /* 0x0000001230037220 */ /* 0x001fd40000400000 */
[----:B------:R-:W-:Y:S02]  /*7480*/  @P6 IMAD.MOV.U32 R6, RZ, RZ, R10 ;  /* 0x000000ffff066224 */ /* 0x000fe400078e000a */
[----:B------:R-:W-:Y:S01]  /*7490*/  @P6 IMAD.MOV.U32 R7, RZ, RZ, R11 ;  /* 0x000000ffff076224 */ /* 0x000fe200078e000b */
[----:B------:R-:W-:-:S04]  /*74a0*/  F2FP.TF32.F32.PACK_B R3, R3 ;  /* 0x00000003ff03723e */ /* 0x000fc800024050ff */
[----:B------:R-:W-:Y:S04]  /*74b0*/  @P6 STG.E desc[UR36][R6.64+0xa4], R45 ;  /* 0x0000a42d06006986 */ /* 0x000fe8000c101924 */
[----:B------:R0:W-:Y:S01]  /*74c0*/  @P5 STG.E desc[UR36][R4.64+0xa0], R9 ;  /* 0x0000a00904005986 */ /* 0x0001e2000c101924 */
[C---:B------:R-:W-:Y:S02]  /*74d0*/  ISETP.GT.AND P5, PT, R2.reuse, 0x80, P3 ;  /* 0x000000800200780c */ /* 0x040fe40001fa4270 */
[C---:B------:R-:W-:Y:S01]  /*74e0*/  ISETP.GT.AND P3, PT, R2.reuse, 0x88, P3 ;  /* 0x000000880200780c */ /* 0x040fe20001f64270 */
[----:B------:R-:W-:Y:S01]  /*74f0*/  @P4 STG.E desc[UR36][R4.64+0xa4], R47 ;  /* 0x0000a42f04004986 */ /* 0x000fe2000c101924 */
[C---:B------:R-:W-:Y:S02]  /*7500*/  ISETP.GT.AND P4, PT, R2.reuse, 0x80, P0 ;  /* 0x000000800200780c */ /* 0x040fe40000784270 */
[----:B------:R-:W-:Y:S01]  /*7510*/  ISETP.GT.AND P0, PT, R2, 0x88, P0 ;  /* 0x000000880200780c */ /* 0x000fe20000704270 */
[----:B0-----:R-:W-:-:S06]  /*7520*/  FMUL R9, R54, R18 ;  /* 0x0000001236097220 */ /* 0x001fcc0000400000 */
[----:B------:R-:W-:Y:S02]  /*7530*/  @P5 IMAD.MOV.U32 R6, RZ, RZ, R10 ;  /* 0x000000ffff065224 */ /* 0x000fe400078e000a */
[----:B------:R-:W-:Y:S01]  /*7540*/  @P5 IMAD.MOV.U32 R7, RZ, RZ, R11 ;  /* 0x000000ffff075224 */ /* 0x000fe200078e000b */
[----:B------:R-:W-:-:S04]  /*7550*/  F2FP.TF32.F32.PACK_B R9, R9 ;  /* 0x00000009ff09723e */ /* 0x000fc800024050ff */
[----:B------:R0:W-:Y:S01]  /*7560*/  @P5 STG.E desc[UR36][R6.64+0xc0], R3 ;  /* 0x0000c00306005986 */ /* 0x0001e2000c101924 */
[C---:B------:R-:W-:Y:S02]  /*7570*/  ISETP.GT.AND P5, PT, R2.reuse, 0x80, P2 ;  /* 0x000000800200780c */ /* 0x040fe400017a4270 */
[----:B------:R-:W-:Y:S01]  /*7580*/  ISETP.GT.AND P2, PT, R2, 0x88, P2 ;  /* 0x000000880200780c */ /* 0x000fe20001744270 */
[----:B0-----:R-:W-:Y:S02]  /*7590*/  @P4 IMAD.MOV.U32 R6, RZ, RZ, R10 ;  /* 0x000000ffff064224 */ /* 0x001fe400078e000a */
[----:B------:R-:W-:Y:S02]  /*75a0*/  @P4 IMAD.MOV.U32 R7, RZ, RZ, R11 ;  /* 0x000000ffff074224 */ /* 0x000fe400078e000b */
[----:B------:R-:W-:-:S03]  /*75b0*/  @P3 IMAD.MOV.U32 R3, RZ, RZ, R5 ;  /* 0x000000ffff033224 */ /* 0x000fc600078e0005 */
[----:B------:R-:W-:Y:S01]  /*75c0*/  @P4 STG.E desc[UR36][R6.64+0xc4], R49 ;  /* 0x0000c43106004986 */ /* 0x000fe2000c101924 */
[C---:B------:R-:W-:Y:S02]  /*75d0*/  ISETP.GT.AND P4, PT, R2.reuse, 0x80, P1 ;  /* 0x000000800200780c */ /* 0x040fe40000f84270 */
[----:B------:R-:W-:Y:S01]  /*75e0*/  ISETP.GT.AND P1, PT, R2, 0x88, P1 ;  /* 0x000000880200780c */ /* 0x000fe20000f24270 */
[----:B------:R-:W-:-:S05]  /*75f0*/  @P3 IMAD.MOV.U32 R2, RZ, RZ, R4 ;  /* 0x000000ffff023224 */ /* 0x000fca00078e0004 */
[----:B------:R0:W-:Y:S02]  /*7600*/  @P3 STG.E desc[UR36][R2.64+0xc0], R13 ;  /* 0x0000c00d02003986 */ /* 0x0001e4000c101924 */
[----:B0-----:R-:W-:Y:S02]  /*7610*/  @P0 IMAD.MOV.U32 R2, RZ, RZ, R4 ;  /* 0x000000ffff020224 */ /* 0x001fe400078e0004 */
[----:B------:R-:W-:-:S05]  /*7620*/  @P0 IMAD.MOV.U32 R3, RZ, RZ, R5 ;  /* 0x000000ffff030224 */ /* 0x000fca00078e0005 */
[----:B------:R0:W-:Y:S02]  /*7630*/  @P0 STG.E desc[UR36][R2.64+0xc4], R51 ;  /* 0x0000c43302000986 */ /* 0x0001e4000c101924 */
[----:B0-----:R-:W-:Y:S02]  /*7640*/  @P5 IMAD.MOV.U32 R2, RZ, RZ, R10 ;  /* 0x000000ffff025224 */ /* 0x001fe400078e000a */
[----:B------:R-:W-:-:S05]  /*7650*/  @P5 IMAD.MOV.U32 R3, RZ, RZ, R11 ;  /* 0x000000ffff035224 */ /* 0x000fca00078e000b */
[----:B------:R0:W-:Y:S04]  /*7660*/  @P5 STG.E desc[UR36][R2.64+0xe0], R15 ;  /* 0x0000e00f02005986 */ /* 0x0001e8000c101924 */
[----:B------:R1:W-:Y:S01]  /*7670*/  @P4 STG.E desc[UR36][R10.64+0xe4], R53 ;  /* 0x0000e4350a004986 */ /* 0x0003e2000c101924 */
[----:B0-----:R-:W-:Y:S02]  /*7680*/  @P2 IMAD.MOV.U32 R2, RZ, RZ, R4 ;  /* 0x000000ffff022224 */ /* 0x001fe400078e0004 */
[----:B------:R-:W-:-:S05]  /*7690*/  @P2 IMAD.MOV.U32 R3, RZ, RZ, R5 ;  /* 0x000000ffff032224 */ /* 0x000fca00078e0005 */
[----:B------:R1:W-:Y:S04]  /*76a0*/  @P2 STG.E desc[UR36][R2.64+0xe0], R9 ;  /* 0x0000e00902002986 */ /* 0x0003e8000c101924 */
[----:B------:R1:W-:Y:S02]  /*76b0*/  @P1 STG.E desc[UR36][R4.64+0xe4], R55 ;  /* 0x0000e43704001986 */ /* 0x0003e4000c101924 */
.L_x_163:
[----:B------:R-:W-:Y:S05]  /*76c0*/  BSYNC B0 ;  /* 0x0000000000007941 */ /* 0x000fea0003800000 */
.L_x_39:
[----:B01----:R-:W2:Y:S04]  /*76d0*/  LDL.LU R3, [R1+0x18] ;  /* 0x0000180001037983 */ /* 0x003ea80000300800 */
[----:B------:R-:W2:Y:S01]  /*76e0*/  LDL.LU R2, [R1+0x1c] ;  /* 0x00001c0001027983 */ /* 0x000ea20000300800 */
[----:B------:R-:W-:Y:S01]  /*76f0*/  ULDC UR4, c[0x0][0xc] ;  /* 0x0000030000047ab9 */ /* 0x000fe20000000800 */
[----:B------:R-:W-:Y:S01]  /*7700*/  ULDC UR5, c[0x0][0x10] ;  /* 0x0000040000057ab9 */ /* 0x000fe20000000800 */
[----:B------:R-:W2:Y:S01]  /*7710*/  LDC R5, c[0x0][0x14] ;  /* 0x00000500ff057b82 */ /* 0x000ea20000000800 */
[----:B------:R-:W-:Y:S01]  /*7720*/  UIMAD.WIDE.U32 UR4, UR4, UR5, URZ ;  /* 0x00000005040472a5 */ /* 0x000fe2000f8e003f */
[----:B------:R-:W-:Y:S02]  /*7730*/  IMAD.MOV.U32 R23, RZ, RZ, -0x1 ;  /* 0xffffffffff177424 */ /* 0x000fe400078e00ff */
[----:B-----5:R-:W-:-:S03]  /*7740*/  IMAD.MOV.U32 R17, RZ, RZ, -0x1 ;  /* 0xffffffffff117424 */ /* 0x020fc600078e00ff */
[----:B--2---:R-:W-:-:S04]  /*7750*/  IMAD.WIDE.U32 R2, R5, UR4, R2 ;  /* 0x0000000405027c25 */ /* 0x004fc8000f8e0002 */
[----:B------:R-:W-:Y:S01]  /*7760*/  IMAD R5, R5, UR5, RZ ;  /* 0x0000000505057c24 */ /* 0x000fe2000f8e02ff */
[----:B------:R-:W-:Y:S01]  /*7770*/  ULDC.64 UR4, c[0x0][0x650] ;  /* 0x0001940000047ab9 */ /* 0x000fe20000000a00 */
[----:B------:R-:W-:Y:S01]  /*7780*/  IMAD.MOV.U32 R26, RZ, RZ, R2 ;  /* 0x000000ffff1a7224 */ /* 0x000fe200078e0002 */
[----:B------:R-:W-:Y:S01]  /*7790*/  ISETP.GE.U32.AND P0, PT, R2, UR4, PT ;  /* 0x0000000402007c0c */ /* 0x000fe2000bf06070 */
[----:B------:R-:W-:Y:S01]  /*77a0*/  IMAD.IADD R27, R3, 0x1, R5 ;  /* 0x00000001031b7824 */ /* 0x000fe200078e0205 */
[----:B------:R-:W-:-:S04]  /*77b0*/  PRMT R3, RZ, 0x7610, R3 ;  /* 0x00007610ff037816 */ /* 0x000fc80000000003 */
[----:B------:R0:W-:Y:S01]  /*77c0*/  STL [R1+0x18], R27 ;  /* 0x0000181b01007387 */ /* 0x0001e20000100800 */
[----:B------:R-:W-:-:S03]  /*77d0*/  ISETP.GE.U32.AND.EX P0, PT, R27, UR5, PT, P0 ;  /* 0x000000051b007c0c */ /* 0x000fc6000bf06100 */
[----:B------:R0:W-:Y:S10]  /*77e0*/  STL [R1+0x1c], R26 ;  /* 0x00001c1a01007387 */ /* 0x0001f40000100800 */
[----:B0-----:R-:W-:Y:S05]  /*77f0*/  @P0 BRA `(.L_x_164) ;  /* 0x00000004006c0947 */ /* 0x001fea0003800000 */
[----:B------:R-:W0:Y:S01]  /*7800*/  S2R R14, SR_CTAID.X ;  /* 0x00000000000e7919 */ /* 0x000e220000002500 */
[----:B------:R-:W1:Y:S01]  /*7810*/  LDC.64 R8, c[0x0][0x628] ;  /* 0x00018a00ff087b82 */ /* 0x000e620000000a00 */
[----:B------:R-:W-:Y:S01]  /*7820*/  ULDC UR4, c[0x0][0x150] ;  /* 0x0000540000047ab9 */ /* 0x000fe20000000800 */
[----:B------:R-:W-:Y:S01]  /*7830*/  IMAD.MOV.U32 R6, RZ, RZ, R26 ;  /* 0x000000ffff067224 */ /* 0x000fe200078e001a */
[----:B---34-:R-:W2:Y:S01]  /*7840*/  S2R R20, SR_CTAID.Y ;  /* 0x0000000000147919 */ /* 0x018ea20000002600 */
[----:B------:R-:W-:-:S04]  /*7850*/  IMAD.MOV.U32 R7, RZ, RZ, R27 ;  /* 0x000000ffff077224 */ /* 0x000fc800078e001b */
[----:B------:R-:W3:Y:S08]  /*7860*/  LDC R21, c[0x0][0x144] ;  /* 0x00005100ff157b82 */ /* 0x000ef00000000800 */
[----:B------:R-:W4:Y:S08]  /*7870*/  LDC R10, c[0x0][0x630] ;  /* 0x00018c00ff0a7b82 */ /* 0x000f300000000800 */
[----:B------:R-:W2:Y:S01]  /*7880*/  LDC.64 R12, c[0x0][0x620] ;  /* 0x00018800ff0c7b82 */ /* 0x000ea20000000a00 */
[----:B-1----:R-:W-:-:S04]  /*7890*/  ISETP.NE.U32.AND P0, PT, R8, RZ, PT ;  /* 0x000000ff0800720c */ /* 0x002fc80003f05070 */
[----:B------:R-:W-:Y:S02]  /*78a0*/  ISETP.NE.AND.EX P0, PT, R9, RZ, PT, P0 ;  /* 0x000000ff0900720c */ /* 0x000fe40003f05300 */
[----:B0-----:R-:W-:-:S05]  /*78b0*/  I2FP.F32.U32 R0, R14 ;  /* 0x0000000e00007245 */ /* 0x001fca0000201000 */
[----:B------:R-:W-:-:S04]  /*78c0*/  FMUL R0, R0, UR4 ;  /* 0x0000000400007c20 */ /* 0x000fc80008400000 */
[----:B------:R0:W1:Y:S02]  /*78d0*/  F2I.U32.TRUNC.NTZ R15, R0 ;  /* 0x00000000000f7305 */ /* 0x000064000020f000 */
[----:B---34-:R-:W-:Y:S05]  /*78e0*/  @!P0 BRA `(.L_x_165) ;  /* 0x0000000000288947 */ /* 0x018fea0003800000 */
[----:B0-----:R-:W0:Y:S02]  /*78f0*/  LDC R0, c[0x0][0x634] ;  /* 0x00018d00ff007b82 */ /* 0x001e240000000800 */
        /* <DEDUP_REMOVED lines=9> */
.L_x_165:
[-CC-:B------:R-:W-:Y:S01]  /*7990*/  SHF.R.U64 R17, R6, R10.reuse, R7.reuse ;  /* 0x0000000a06117219 */ /* 0x180fe20000001207 */
[----:B------:R-:W3:Y:S01]  /*79a0*/  LDC.64 R24, c[0x0][0x640] ;  /* 0x00019000ff187b82 */ /* 0x000ee20000000a00 */
[----:B0-----:R-:W-:Y:S01]  /*79b0*/  SHF.R.U32.HI R0, RZ, R10, R7 ;  /* 0x0000000aff007219 */ /* 0x001fe20000011607 */
[----:B------:R-:W-:Y:S01]  /*79c0*/  IMAD.MOV.U32 R2, RZ, RZ, R26 ;  /* 0x000000ffff027224 */ /* 0x000fe200078e001a */
[----:B------:R-:W-:Y:S01]  /*79d0*/  IADD3 R5, P0, RZ, -R17, RZ ;  /* 0x80000011ff057210 */ /* 0x000fe20007f1e0ff */
[----:B-1----:R-:W-:Y:S01]  /*79e0*/  IMAD.MOV R15, RZ, RZ, -R15 ;  /* 0x000000ffff0f7224 */ /* 0x002fe200078e0a0f */
[----:B------:R-:W-:Y:S01]  /*79f0*/  ULDC UR4, c[0x0][0x154] ;  /* 0x0000550000047ab9 */ /* 0x000fe20000000800 */
[----:B------:R-:W-:Y:S02]  /*7a00*/  IMAD.MOV.U32 R7, RZ, RZ, 0x1 ;  /* 0x00000001ff077424 */ /* 0x000fe400078e00ff */
[----:B------:R-:W0:Y:S01]  /*7a10*/  LDC R4, c[0x0][0x618] ;  /* 0x00018600ff047b82 */ /* 0x000e220000000800 */
[----:B------:R-:W-:-:S02]  /*7a20*/  IMAD.X R3, RZ, RZ, ~R0, P0 ;  /* 0x000000ffff037224 */ /* 0x000fc400000e0e00 */
[----:B------:R-:W-:Y:S02]  /*7a30*/  IMAD R15, R21, R15, R14 ;  /* 0x0000000f150f7224 */ /* 0x000fe400078e020e */
[-C--:B--2---:R-:W-:Y:S02]  /*7a40*/  IMAD R0, R3, R12.reuse, RZ ;  /* 0x0000000c03007224 */ /* 0x084fe400078e02ff */
[----:B------:R-:W-:Y:S01]  /*7a50*/  IMAD.MOV.U32 R3, RZ, RZ, R27 ;  /* 0x000000ffff037224 */ /* 0x000fe200078e001b */
[----:B------:R-:W1:Y:S01]  /*7a60*/  LDC R6, c[0x0][0x608] ;  /* 0x00018200ff067b82 */ /* 0x000e620000000800 */
[----:B------:R-:W-:-:S04]  /*7a70*/  IMAD.WIDE.U32 R2, R5, R12, R2 ;  /* 0x0000000c05027225 */ /* 0x000fc800078e0002 */
[----:B------:R-:W-:-:S03]  /*7a80*/  IMAD R5, R5, R13, R0 ;  /* 0x0000000d05057224 */ /* 0x000fc600078e0200 */
[----:B------:R-:W2:Y:S01]  /*7a90*/  LDC R22, c[0x0][0x658] ;  /* 0x00019600ff167b82 */ /* 0x000ea20000000800 */
[----:B------:R-:W-:Y:S01]  /*7aa0*/  I2FP.F32.U32 R0, R20 ;  /* 0x0000001400007245 */ /* 0x000fe20000201000 */
[----:B------:R-:W-:Y:S01]  /*7ab0*/  IMAD.IADD R3, R3, 0x1, R5 ;  /* 0x0000000103037824 */ /* 0x000fe200078e0205 */
[----:B---3--:R-:W-:Y:S01]  /*7ac0*/  ISETP.NE.U32.AND P0, PT, R24, RZ, PT ;  /* 0x000000ff1800720c */ /* 0x008fe20003f05070 */
[----:B------:R-:W-:Y:S02]  /*7ad0*/  IMAD.MOV.U32 R5, RZ, RZ, -0x1 ;  /* 0xffffffffff057424 */ /* 0x000fe400078e00ff */
[----:B------:R-:W-:Y:S02]  /*7ae0*/  FMUL R0, R0, UR4 ;  /* 0x0000000400007c20 */ /* 0x000fe40008400000 */
[----:B------:R-:W3:Y:S01]  /*7af0*/  LDC R13, c[0x0][0x148] ;  /* 0x00005200ff0d7b82 */ /* 0x000ee20000000800 */
[----:B0-----:R-:W-:Y:S01]  /*7b00*/  SHF.R.U64 R10, R2, R4, R3 ;  /* 0x00000004020a7219 */ /* 0x001fe20000001203 */
[----:B------:R0:W4:Y:S01]  /*7b10*/  F2I.U32.TRUNC.NTZ R12, R0 ;  /* 0x00000000000c7305 */ /* 0x000122000020f000 */
[----:B------:R-:W-:-:S02]  /*7b20*/  ISETP.NE.AND.EX P0, PT, R25, RZ, PT, P0 ;  /* 0x000000ff1900720c */ /* 0x000fc40003f05300 */
[----:B------:R-:W-:-:S03]  /*7b30*/  SHF.R.U32.HI R3, RZ, R4, R3 ;  /* 0x00000004ff037219 */ /* 0x000fc60000011603 */
[----:B------:R-:W0:Y:S01]  /*7b40*/  LDC R14, c[0x0][0x600] ;  /* 0x00018000ff0e7b82 */ /* 0x000e220000000800 */
[-CC-:B-1----:R-:W-:Y:S02]  /*7b50*/  SHF.R.U64 R8, R10, R6.reuse, R3.reuse ;  /* 0x000000060a087219 */ /* 0x182fe40000001203 */
[----:B------:R-:W-:-:S05]  /*7b60*/  SHF.R.U32.HI R3, RZ, R6, R3 ;  /* 0x00000006ff037219 */ /* 0x000fca0000011603 */
[----:B------:R-:W1:Y:S01]  /*7b70*/  LDC R23, c[0x0][0x648] ;  /* 0x00019200ff177b82 */ /* 0x000e620000000800 */
[-CC-:B--2---:R-:W-:Y:S02]  /*7b80*/  SHF.R.U64 R11, R8, R22.reuse, R3.reuse ;  /* 0x00000016080b7219 */ /* 0x184fe40000001203 */
[-C--:B------:R-:W-:Y:S02]  /*7b90*/  SHF.L.U32 R5, R5, R22.reuse, RZ ;  /* 0x0000001605057219 */ /* 0x080fe400000006ff */
[-C--:B------:R-:W-:Y:S01]  /*7ba0*/  SHF.R.U32.HI R3, RZ, R22.reuse, R3 ;  /* 0x00000016ff037219 */ /* 0x080fe20000011603 */
[----:B------:R-:W-:Y:S01]  /*7bb0*/  IMAD.MOV.U32 R2, RZ, RZ, R11 ;  /* 0x000000ffff027224 */ /* 0x000fe200078e000b */
[----:B------:R-:W-:Y:S01]  /*7bc0*/  SHF.L.U32 R22, R7, R22, RZ ;  /* 0x0000001607167219 */ /* 0x000fe200000006ff */
[----:B------:R-:W2:Y:S01]  /*7bd0*/  LDC R26, c[0x0][0x638] ;  /* 0x00018e00ff1a7b82 */ /* 0x000ea20000000800 */
[----:B------:R-:W-:-:S07]  /*7be0*/  LOP3.LUT R21, RZ, R5, RZ, 0x33, !PT ;  /* 0x00000005ff157212 */ /* 0x000fce00078e33ff */
[----:B------:R-:W0:Y:S01]  /*7bf0*/  LDC R27, c[0x0][0x610] ;  /* 0x00018400ff1b7b82 */ /* 0x000e220000000800 */
[----:B----4-:R-:W-:Y:S05]  /*7c00*/  @!P0 BRA `(.L_x_166) ;  /* 0x0000000000288947 */ /* 0x010fea0003800000 */
        /* <DEDUP_REMOVED lines=10> */
.L_x_166:
[----:B------:R-:W4:Y:S01]  /*7cb0*/  LDC R4, c[0x0][0x65c] ;  /* 0x00019700ff047b82 */ /* 0x000f220000000800 */
[----:B01----:R-:W-:Y:S01]  /*7cc0*/  SHF.R.U64 R0, R2, R23, R3 ;  /* 0x0000001702007219 */ /* 0x003fe20000001203 */
[----:B------:R-:W-:Y:S01]  /*7cd0*/  VIADD R5, R14, 0xffffffff ;  /* 0xffffffff0e057836 */ /* 0x000fe20000000000 */
[----:B------:R-:W-:Y:S01]  /*7ce0*/  LOP3.LUT R3, R8, R21, RZ, 0xc0, !PT ;  /* 0x0000001508037212 */ /* 0x000fe200078ec0ff */
[----:B------:R-:W-:Y:S02]  /*7cf0*/  IMAD.MOV R12, RZ, RZ, -R12 ;  /* 0x000000ffff0c7224 */ /* 0x000fe400078e0a0c */
[----:B------:R-:W-:Y:S01]  /*7d00*/  IMAD.MOV R2, RZ, RZ, -R0 ;  /* 0x000000ffff027224 */ /* 0x000fe200078e0a00 */
[----:B------:R-:W-:Y:S01]  /*7d10*/  LOP3.LUT R5, R10, R5, RZ, 0xc0, !PT ;  /* 0x000000050a057212 */ /* 0x000fe200078ec0ff */
[----:B------:R-:W-:Y:S02]  /*7d20*/  IMAD R0, R22, R0, R3 ;  /* 0x0000000016007224 */ /* 0x000fe400078e0203 */
[----:B--2---:R-:W-:-:S02]  /*7d30*/  IMAD R2, R2, R26, R11 ;  /* 0x0000001a02027224 */ /* 0x004fc400078e020b */
[----:B------:R-:W-:Y:S02]  /*7d40*/  IMAD.MOV.U32 R3, RZ, RZ, 0x1 ;  /* 0x00000001ff037424 */ /* 0x000fe400078e00ff */
[----:B------:R-:W-:Y:S01]  /*7d50*/  IMAD R5, R2, R14, R5 ;  /* 0x0000000e02057224 */ /* 0x000fe200078e0205 */
[----:B----4-:R-:W-:-:S13]  /*7d60*/  ISETP.NE.AND P0, PT, R4, 0x1, PT ;  /* 0x000000010400780c */ /* 0x010fda0003f05270 */
[----:B---3--:R-:W-:-:S04]  /*7d70*/  @P0 IMAD R15, R13, R12, R20 ;  /* 0x0000000c0d0f0224 */ /* 0x008fc800078e0214 */
[----:B------:R-:W-:-:S05]  /*7d80*/  IMAD R0, R0, R27, R15 ;  /* 0x0000001b00007224 */ /* 0x000fca00078e020f */
[----:B------:R-:W-:Y:S02]  /*7d90*/  SEL R23, R5, R0, !P0 ;  /* 0x0000000005177207 */ /* 0x000fe40004000000 */
[----:B------:R-:W-:-:S07]  /*7da0*/  SEL R0, R0, R5, !P0 ;  /* 0x0000000500007207 */ /* 0x000fce0004000000 */
.L_x_164:
[----:B------:R-:W-:Y:S01]  /*7db0*/  LOP3.LUT P0, RZ, R3, 0xff, RZ, 0xc0, !PT ;  /* 0x000000ff03ff7812 */ /* 0x000fe2000780c0ff */
[----:B------:R-:W-:-:S12]  /*7dc0*/  IMAD.MOV.U32 R22, RZ, RZ, R0 ;  /* 0x000000ffff167224 */ /* 0x000fd800078e0000 */
[----:B------:R-:W-:Y:S05]  /*7dd0*/  @P0 BRA `(.L_x_167) ;  /* 0xffffff9000900947 */ /* 0x000fea000383ffff */
[----:B------:R-:W-:Y:S05]  /*7de0*/  EXIT ;  /* 0x000000000000794d */ /* 0x000fea0003800000 */
.L_x_3:
[----:B------:R-:W3:Y:S04]  /*7df0*/  LDL R19, [R1+0x1c] ;  /* 0x00001c0001137983 */ /* 0x000ee80000100800 */
[----:B--2---:R-:W2:Y:S01]  /*7e00*/  LDL R20, [R1+0x18] ;  /* 0x0000180001147983 */ /* 0x004ea20000100800 */
[----:B------:R-:W-:Y:S01]  /*7e10*/  IMAD.MOV.U32 R6, RZ, RZ, -0x1 ;  /* 0xffffffffff067424 */ /* 0x000fe200078e00ff */
[----:B------:R-:W-:-:S04]  /*7e20*/  ULDC.64 UR4, c[0x0][0x650] ;  /* 0x0001940000047ab9 */ /* 0x000fc80000000a00 */
[----:B------:R0:W-:Y:S01]  /*7e30*/  STL [R1+0x8], R6 ;  /* 0x0000080601007387 */ /* 0x0001e20000100800 */
[----:B------:R-:W-:Y:S01]  /*7e40*/  PRMT R5, RZ, 0x7610, R5 ;  /* 0x00007610ff057816 */ /* 0x000fe20000000005 */
[----:B------:R-:W-:Y:S02]  /*7e50*/  IMAD.MOV.U32 R17, RZ, RZ, -0x1 ;  /* 0xffffffffff117424 */ /* 0x000fe400078e00ff */
[----:B------:R-:W-:Y:S01]  /*7e60*/  IMAD.MOV.U32 R16, RZ, RZ, -0x1 ;  /* 0xffffffffff107424 */ /* 0x000fe200078e00ff */
[----:B---3--:R-:W-:-:S04]  /*7e70*/  ISETP.GE.U32.AND P0, PT, R19, UR4, PT ;  /* 0x0000000413007c0c */ /* 0x008fc8000bf06070 */
[----:B--2---:R-:W-:-:S13]  /*7e80*/  ISETP.GE.U32.AND.EX P0, PT, R20, UR5, PT, P0 ;  /* 0x0000000514007c0c */ /* 0x004fda000bf06100 */
[----:B0-----:R-:W-:Y:S05]  /*7e90*/  @P0 BRA `(.L_x_168) ;  /* 0x0000000400680947 */ /* 0x001fea0003800000 */
        /* <DEDUP_REMOVED lines=18> */
.L_x_169:
        /* <DEDUP_REMOVED lines=15> */
[----:B------:R-:W3:Y:S02]  /*80b0*/  F2I.U32.TRUNC.NTZ R9, R9 ;  /* 0x0000000900097305 */ /* 0x000ee4000020f000 */
[----:B------:R-:W-:Y:S02]  /*80c0*/  IMAD R3, R5, R17, R8 ;  /* 0x0000001105037224 */ /* 0x000fe400078e0208 */
[----:B------:R-:W-:Y:S02]  /*80d0*/  IMAD.MOV.U32 R8, RZ, RZ, 0x1 ;  /* 0x00000001ff087424 */ /* 0x000fe400078e00ff */
[----:B------:R-:W-:Y:S01]  /*80e0*/  IMAD.IADD R3, R7, 0x1, R3 ;  /* 0x0000000107037824 */ /* 0x000fe200078e0203 */
[----:B------:R-:W4:Y:S04]  /*80f0*/  LDC R14, c[0x0][0x608] ;  /* 0x00018200ff0e7b82 */ /* 0x000f280000000800 */
[----:B0-----:R-:W-:-:S02]  /*8100*/  SHF.R.U64 R10, R6, R18, R3 ;  /* 0x00000012060a7219 */ /* 0x001fc40000001203 */
[----:B------:R-:W-:Y:S02]  /*8110*/  I2FP.F32.U32 R6, R4 ;  /* 0x0000000400067245 */ /* 0x000fe40000201000 */
[----:B------:R-:W0:Y:S01]  /*8120*/  LDC R19, c[0x0][0x658] ;  /* 0x00019600ff137b82 */ /* 0x000e220000000800 */
[----:B-1----:R-:W-:Y:S01]  /*8130*/  ISETP.NE.U32.AND P0, PT, R20, RZ, PT ;  /* 0x000000ff1400720c */ /* 0x002fe20003f05070 */
[----:B---3--:R-:W-:Y:S01]  /*8140*/  IMAD.MOV R5, RZ, RZ, -R9 ;  /* 0x000000ffff057224 */ /* 0x008fe200078e0a09 */
[----:B------:R-:W-:Y:S01]  /*8150*/  SHF.R.U32.HI R3, RZ, R18, R3 ;  /* 0x00000012ff037219 */ /* 0x000fe20000011603 */
[----:B------:R-:W-:Y:S01]  /*8160*/  FMUL R6, R6, UR4 ;  /* 0x0000000406067c20 */ /* 0x000fe20008400000 */
[----:B------:R-:W-:-:S03]  /*8170*/  ISETP.NE.AND.EX P0, PT, R21, RZ, PT, P0 ;  /* 0x000000ff1500720c */ /* 0x000fc60003f05300 */
[----:B------:R-:W1:Y:S01]  /*8180*/  LDC R17, c[0x0][0x148] ;  /* 0x00005200ff117b82 */ /* 0x000e620000000800 */
[----:B--2---:R-:W-:Y:S01]  /*8190*/  IMAD R18, R11, R5, R2 ;  /* 0x000000050b127224 */ /* 0x004fe200078e0202 */
[----:B------:R2:W3:Y:S06]  /*81a0*/  F2I.U32.TRUNC.NTZ R15, R6 ;  /* 0x00000006000f7305 */ /* 0x0004ec000020f000 */
[----:B------:R-:W1:Y:S01]  /*81b0*/  LDC R16, c[0x0][0x600] ;  /* 0x00018000ff107b82 */ /* 0x000e620000000800 */
[-CC-:B----4-:R-:W-:Y:S02]  /*81c0*/  SHF.R.U64 R13, R10, R14.reuse, R3.reuse ;  /* 0x0000000e0a0d7219 */ /* 0x190fe40000001203 */
[----:B------:R-:W-:Y:S01]  /*81d0*/  SHF.R.U32.HI R2, RZ, R14, R3 ;  /* 0x0000000eff027219 */ /* 0x000fe20000011603 */
[----:B------:R-:W-:-:S04]  /*81e0*/  IMAD.MOV.U32 R14, RZ, RZ, -0x1 ;  /* 0xffffffffff0e7424 */ /* 0x000fc800078e00ff */
[----:B------:R-:W4:Y:S01]  /*81f0*/  LDC R22, c[0x0][0x648] ;  /* 0x00019200ff167b82 */ /* 0x000f220000000800 */
[-C--:B0-----:R-:W-:Y:S02]  /*8200*/  SHF.L.U32 R5, R14, R19.reuse, RZ ;  /* 0x000000130e057219 */ /* 0x081fe400000006ff */
[-CC-:B------:R-:W-:Y:S02]  /*8210*/  SHF.R.U64 R14, R13, R19.reuse, R2.reuse ;  /* 0x000000130d0e7219 */ /* 0x180fe40000001202 */
[-C--:B------:R-:W-:Y:S02]  /*8220*/  SHF.R.U32.HI R3, RZ, R19.reuse, R2 ;  /* 0x00000013ff037219 */ /* 0x080fe40000011602 */
[----:B------:R-:W-:Y:S01]  /*8230*/  SHF.L.U32 R19, R8, R19, RZ ;  /* 0x0000001308137219 */ /* 0x000fe200000006ff */
[----:B------:R-:W0:Y:S01]  /*8240*/  LDC R23, c[0x0][0x638] ;  /* 0x00018e00ff177b82 */ /* 0x000e220000000800 */
[----:B------:R-:W-:Y:S01]  /*8250*/  LOP3.LUT R24, RZ, R5, RZ, 0x33, !PT ;  /* 0x00000005ff187212 */ /* 0x000fe200078e33ff */
[----:B------:R-:W-:-:S06]  /*8260*/  IMAD.MOV.U32 R2, RZ, RZ, R14 ;  /* 0x000000ffff027224 */ /* 0x000fcc00078e000e */
[----:B------:R-:W0:Y:S01]  /*8270*/  LDC R25, c[0x0][0x610] ;  /* 0x00018400ff197b82 */ /* 0x000e220000000800 */
[----:B--23--:R-:W-:Y:S05]  /*8280*/  @!P0 BRA `(.L_x_170) ;  /* 0x0000000000288947 */ /* 0x00cfea0003800000 */
[----:B------:R-:W2:Y:S02]  /*8290*/  LDC R5, c[0x0][0x64c] ;  /* 0x00019300ff057b82 */ /* 0x000ea40000000800 */
[----:B--2---:R-:W-:-:S05]  /*82a0*/  IADD3 R5, P0, R14, R5, RZ ;  /* 0x000000050e057210 */ /* 0x004fca0007f1e0ff */
        /* <DEDUP_REMOVED lines=8> */
.L_x_170:
[----:B------:R-:W2:Y:S01]  /*8330*/  LDC R5, c[0x0][0x65c] ;  /* 0x00019700ff057b82 */ /* 0x000ea20000000800 */
[----:B------:R3:W-:Y:S01]  /*8340*/  STL [R1+0x8], R12 ;  /* 0x0000080c01007387 */ /* 0x0007e20000100800 */
[----:B----4-:R-:W-:Y:S01]  /*8350*/  SHF.R.U64 R3, R2, R22, R3 ;  /* 0x0000001602037219 */ /* 0x010fe20000001203 */
[----:B------:R-:W-:Y:S01]  /*8360*/  IMAD.MOV R15, RZ, RZ, -R15 ;  /* 0x000000ffff0f7224 */ /* 0x000fe200078e0a0f */
[----:B------:R-:W-:Y:S01]  /*8370*/  LOP3.LUT R2, R13, R24, RZ, 0xc0, !PT ;  /* 0x000000180d027212 */ /* 0x000fe200078ec0ff */
[----:B-1----:R-:W-:Y:S01]  /*8380*/  VIADD R7, R16, 0xffffffff ;  /* 0xffffffff10077836 */ /* 0x002fe20000000000 */
[----:B--2---:R-:W-:Y:S01]  /*8390*/  ISETP.NE.AND P0, PT, R5, 0x1, PT ;  /* 0x000000010500780c */ /* 0x004fe20003f05270 */
[----:B------:R-:W-:-:S12]  /*83a0*/  IMAD.MOV R5, RZ, RZ, -R3 ;  /* 0x000000ffff057224 */ /* 0x000fd800078e0a03 */
[----:B------:R-:W-:Y:S02]  /*83b0*/  @P0 IMAD R18, R17, R15, R4 ;  /* 0x0000000f11120224 */ /* 0x000fe400078e0204 */
[----:B------:R-:W-:Y:S01]  /*83c0*/  IMAD R17, R19, R3, R2 ;  /* 0x0000000313117224 */ /* 0x000fe200078e0202 */
[----:B------:R-:W-:Y:S01]  /*83d0*/  LOP3.LUT R3, R10, R7, RZ, 0xc0, !PT ;  /* 0x000000070a037212 */ /* 0x000fe200078ec0ff */
[----:B0-----:R-:W-:Y:S02]  /*83e0*/  IMAD R2, R5, R23, R14 ;  /* 0x0000001705027224 */ /* 0x001fe400078e020e */
[----:B------:R-:W-:Y:S02]  /*83f0*/  IMAD R17, R17, R25, R18 ;  /* 0x0000001911117224 */ /* 0x000fe400078e0212 */
[----:B------:R-:W-:Y:S02]  /*8400*/  IMAD R2, R2, R16, R3 ;  /* 0x0000001002027224 */ /* 0x000fe400078e0203 */
[----:B------:R-:W-:-:S03]  /*8410*/  IMAD.MOV.U32 R5, RZ, RZ, 0x1 ;  /* 0x00000001ff057424 */ /* 0x000fc600078e00ff */
[----:B------:R-:W-:Y:S02]  /*8420*/  SEL R16, R2, R17, !P0 ;  /* 0x0000001102107207 */ /* 0x000fe40004000000 */
[----:B---3--:R-:W-:-:S07]  /*8430*/  SEL R17, R17, R2, !P0 ;  /* 0x0000000211117207 */ /* 0x008fce0004000000 */
.L_x_168:
[----:B------:R-:W-:-:S08]  /*8440*/  NOP ;  /* 0x0000000000007918 */ /* 0x000fd00000000000 */
[----:B------:R-:W0:-:S00]  /*8450*/  USETMAXREG.DEALLOC.CTAPOOL 0x28 ;  /* 0x00000028000079c8 */ /* 0x000e0000080e0500 */
[----:B0-----:R-:W-:-:S13]  /*8460*/  ISETP.NE.AND P0, PT, R0, RZ, PT ;  /* 0x000000ff0000720c */ /* 0x001fda0003f05270 */
[----:B------:R-:W-:Y:S05]  /*8470*/  @P0 EXIT ;  /* 0x000000000000094d */ /* 0x000fea0003800000 */
[----:B------:R-:W-:Y:S01]  /*8480*/  IMAD.MOV.U32 R0, RZ, RZ, 0x1 ;  /* 0x00000001ff007424 */ /* 0x000fe200078e00ff */
[----:B------:R0:W-:Y:S01]  /*8490*/  STL [R1+0x2c], RZ ;  /* 0x00002cff01007387 */ /* 0x0001e20000100800 */
[----:B------:R-:W-:-:S03]  /*84a0*/  LOP3.LUT P0, RZ, R5, 0xff, RZ, 0xc0, !PT ;  /* 0x000000ff05ff7812 */ /* 0x000fc6000780c0ff */
[----:B------:R0:W-:Y:S10]  /*84b0*/  STL [R1+0x24], R0 ;  /* 0x0000240001007387 */ /* 0x0001f40000100800 */
[----:B0-----:R-:W-:Y:S05]  /*84c0*/  @!P0 BRA `(.L_x_171) ;  /* 0x0000001800e88947 */ /* 0x001fea0003800000 */
[----:B------:R-:W2:Y:S01]  /*84d0*/  LDL R2, [R1+0x14] ;  /* 0x0000140001027983 */ /* 0x000ea20000100800 */
[----:B------:R-:W0:Y:S01]  /*84e0*/  LDC R0, c[0x0][0x28c] ;  /* 0x0000a300ff007b82 */ /* 0x000e220000000800 */
[----:B------:R-:W-:Y:S01]  /*84f0*/  ULDC UR37, c[0x0][0x658] ;  /* 0x0001960000257ab9 */ /* 0x000fe20000000800 */
[----:B------:R-:W-:Y:S01]  /*8500*/  ULDC UR39, c[0x0][0x600] ;  /* 0x0001800000277ab9 */ /* 0x000fe20000000800 */
[----:B------:R-:W3:Y:S01]  /*8510*/  LDL.LU R4, [R1+0xc] ;  /* 0x00000c0001047983 */ /* 0x000ee20000300800 */
[----:B------:R-:W-:Y:S01]  /*8520*/  UMOV UR5, 0xffffffff ;  /* 0xffffffff00057882 */ /* 0x000fe20000000000 */
[----:B------:R-:W-:Y:S01]  /*8530*/  ULDC UR4, c[0x0][0xc] ;  /* 0x0000030000047ab9 */ /* 0x000fe20000000800 */
[----:B------:R-:W-:Y:S01]  /*8540*/  USHF.L.U32 UR38, UR5, UR37, URZ ;  /* 0x0000002505267299 */ /* 0x000fe2000800063f */
[----:B------:R-:W1:Y:S01]  /*8550*/  S2R R6, SR_TID.X ;  /* 0x0000000000067919 */ /* 0x000e620000002100 */
[----:B------:R-:W-:Y:S01]  /*8560*/  UMOV UR6, 0x1 ;  /* 0x0000000100067882 */ /* 0x000fe20000000000 */
[----:B------:R-:W-:Y:S01]  /*8570*/  ULDC UR5, c[0x0][0x10] ;  /* 0x0000040000057ab9 */ /* 0x000fe20000000800 */
[----:B------:R-:W-:Y:S01]  /*8580*/  USHF.L.U32 UR37, UR6, UR37, URZ ;  /* 0x0000002506257299 */ /* 0x000fe2000800063f */
[----:B------:R-:W-:Y:S01]  /*8590*/  BSSY B7, `(.L_x_171) ;  /* 0x00001ad000077945 */ /* 0x000fe20003800000 */
[----:B------:R-:W-:Y:S01]  /*85a0*/  UIMAD.WIDE.U32 UR4, UR4, UR5, URZ ;  /* 0x00000005040472a5 */ /* 0x000fe2000f8e003f */
[----:B------:R-:W-:Y:S01]  /*85b0*/  ULDC UR6, c[0x0][0x14] ;  /* 0x0000050000067ab9 */ /* 0x000fe20000000800 */
[----:B------:R-:W-:-:S02]  /*85c0*/  UIADD3 UR39, UR39, -0x1, URZ ;  /* 0xffffffff27277890 */ /* 0x000fc4000fffe03f */
[----:B------:R-:W-:Y:S02]  /*85d0*/  UIMAD.WIDE.U32 UR54, UR4, UR6, URZ ;  /* 0x00000006043672a5 */ /* 0x000fe4000f8e003f */
[----:B------:R-:W-:Y:S02]  /*85e0*/  UIMAD UR45, UR5, UR6, URZ ;  /* 0x00000006052d72a4 */ /* 0x000fe4000f8e023f */
[----:B------:R-:W-:Y:S02]  /*85f0*/  ULOP3.LUT UR38, URZ, UR38, URZ, 0x33, !UPT ;  /* 0x000000263f267292 */ /* 0x000fe4000f8e333f */
[----:B------:R-:W-:Y:S01]  /*8600*/  UIADD3 UR45, UR55, UR45, URZ ;  /* 0x0000002d372d7290 */ /* 0x000fe2000fffe03f */
[----:B0-----:R-:W-:Y:S01]  /*8610*/  VIADD R0, R0, 0x1f ;  /* 0x0000001f00007836 */ /* 0x001fe20000000000 */
[----:B------:R-:W-:-:S04]  /*8620*/  ULDC.64 UR46, c[0x0][0x198] ;  /* 0x00006600002e7ab9 */ /* 0x000fc80000000a00 */
[----:B------:R-:W-:-:S04]  /*8630*/  SHF.R.S32.HI R3, RZ, 0x1f, R0 ;  /* 0x0000001fff037819 */ /* 0x000fc80000011400 */
[----:B------:R-:W-:Y:S01]  /*8640*/  LEA.HI R3, R3, R0, RZ, 0x5 ;  /* 0x0000000003037211 */ /* 0x000fe200078f28ff */
[----:B------:R-:W-:Y:S01]  /*8650*/  IMAD.MOV.U32 R0, RZ, RZ, 0x1 ;  /* 0x00000001ff007424 */ /* 0x000fe200078e00ff */
[C---:B-1----:R-:W-:Y:S02]  /*8660*/  LOP3.LUT P1, RZ, R6.reuse, 0x7f, RZ, 0xc0, !PT ;  /* 0x0000007f06ff7812 */ /* 0x042fe4000782c0ff */
[----:B------:R-:W-:-:S04]  /*8670*/  LOP3.LUT P0, RZ, R6, 0x1f, RZ, 0xc0, !PT ;  /* 0x0000001f06ff7812 */ /* 0x000fc8000780c0ff */
[----:B------:R-:W-:Y:S02]  /*8680*/  PLOP3.LUT P0, PT, P0, P1, PT, 0x8a, 0x0 ;  /* 0x000000000000781c */ /* 0x000fe40000703172 */
[----:B--2---:R-:W-:Y:S02]  /*8690*/  LOP3.LUT R2, R2, 0x2, RZ, 0xfc, !PT ;  /* 0x0000000202027812 */ /* 0x004fe400078efcff */
[----:B---3--:R-:W-:-:S03]  /*86a0*/  LOP3.LUT R4, R4, 0xfffffffd, RZ, 0xc0, !PT ;  /* 0xfffffffd04047812 */ /* 0x008fc600078ec0ff */
[----:B------:R0:W-:Y:S01]  /*86b0*/  STL [R1+0x10], R2 ;  /* 0x0000100201007387 */ /* 0x0001e20000100800 */
[----:B------:R-:W-:-:S04]  /*86c0*/  @P1 LOP3.LUT R4, R4, 0x2, RZ, 0xfc, !PT ;  /* 0x0000000204041812 */ /* 0x000fc800078efcff */
[----:B------:R-:W-:Y:S02]  /*86d0*/  LOP3.LUT R4, R4, 0xfffffffe, RZ, 0xc0, !PT ;  /* 0xfffffffe04047812 */ /* 0x000fe400078ec0ff */
[--C-:B0-----:R-:W-:Y:S02]  /*86e0*/  SHF.R.S32.HI R2, RZ, 0x5, R3.reuse ;  /* 0x00000005ff027819 */ /* 0x101fe40000011403 */
[----:B------:R-:W-:Y:S02]  /*86f0*/  @P0 LOP3.LUT R4, R4, 0x1, RZ, 0xfc, !PT ;  /* 0x0000000104040812 */ /* 0x000fe400078efcff */
[----:B------:R-:W-:Y:S01]  /*8700*/  PRMT R3, R0, 0x7610, R3 ;  /* 0x0000761000037816 */ /* 0x000fe20000000003 */
[----:B------:R-:W-:Y:S02]  /*8710*/  VIADD R0, R2, 0x1 ;  /* 0x0000000102007836 */ /* 0x000fe40000000000 */
[----:B------:R0:W-:Y:S04]  /*8720*/  STL [R1+0xc], R4 ;  /* 0x00000c0401007387 */ /* 0x0001e80000100800 */
[----:B------:R1:W-:Y:S01]  /*8730*/  STL [R1+0x28], R2 ;  /* 0x0000280201007387 */ /* 0x0003e20000100800 */
[----:B0-----:R-:W-:-:S05]  /*8740*/  IMAD.MOV.U32 R4, RZ, RZ, 0x1 ;  /* 0x00000001ff047424 */ /* 0x001fca00078e00ff */
[----:B------:R1:W-:Y:S04]  /*8750*/  STL [R1+0x24], R4 ;  /* 0x0000240401007387 */ /* 0x0003e80000100800 */
[----:B------:R1:W-:Y:S04]  /*8760*/  STL [R1+0x2c], RZ ;  /* 0x00002cff01007387 */ /* 0x0003e80000100800 */
[----:B------:R1:W-:Y:S04]  /*8770*/  STL.S16 [R1+0x30], R3 ;  /* 0x0000300301007387 */ /* 0x0003e80000100600 */
[----:B------:R1:W-:Y:S02]  /*8780*/  STL [R1+0x34], R0 ;  /* 0x0000340001007387 */ /* 0x0003e40000100800 */
.L_x_185:
[----:B------:R-:W-:-:S03]  /*8790*/  UMOV UR4, 0xffffffff ;  /* 0xffffffff00047882 */ /* 0x000fc60000000000 */
[----:B-1----:R-:W-:Y:S05]  /*87a0*/  BRA.DIV UR4, `(.L_x_172) ;  /* 0x0000001e04787947 */ /* 0x002fea000b800000 */
[----:B------:R-:W-:-:S13]  /*87b0*/  ELECT P6, URZ, PT ;  /* 0x00000000003f782f */ /* 0x000fda00038c0000 */
.L_x_199:
[----:B------:R-:W-:Y:S04]  /*87c0*/  BSSY B6, `(.L_x_173) ;  /* 0x0000108000067945 */ /* 0x000fe80003800000 */
[----:B------:R-:W-:Y:S05]  /*87d0*/  @!P6 BRA `(.L_x_174) ;  /* 0x000000100018e947 */ /* 0x000fea0003800000 */
[----:B-1----:R-:W0:Y:S01]  /*87e0*/  S2R R3, SR_CgaCtaId ;  /* 0x0000000000037919 */ /* 0x002e220000008800 */
[----:B------:R-:W-:-:S04]  /*87f0*/  MOV R0, 0x400 ;  /* 0x0000040000007802 */ /* 0x000fc80000000f00 */
[----:B0-----:R-:W-:-:S05]  /*8800*/  LEA R18, R3, R0, 0x18 ;  /* 0x0000000003127211 */ /* 0x001fca00078ec0ff */
[----:B------:R0:W-:Y:S01]  /*8810*/  STL [R1+0x20], R18 ;  /* 0x0000201201007387 */ /* 0x0001e20000100800 */
[----:B------:R-:W-:-:S05]  /*8820*/  VIADD R0, R18, 0x800 ;  /* 0x0000080012007836 */ /* 0x000fca0000000000 */
[----:B------:R-:W-:-:S13]  /*8830*/  LOP3.LUT P0, RZ, R0, 0x9f, RZ, 0xc0, !PT ;  /* 0x0000009f00ff7812 */ /* 0x000fda000780c0ff */
[----:B0-----:R-:W-:Y:S05]  /*8840*/  @!P0 BRA `(.L_x_175) ;  /* 0x0000000000408947 */ /* 0x001fea0003800000 */
[----:B------:R-:W-:Y:S01]  /*8850*/  MOV R2, 0x0 ;  /* 0x0000000000027802 */ /* 0x000fe20000000f00 */
[----:B------:R-:W-:Y:S01]  /*8860*/  ULDC.64 UR4, c[0x4][0x70] ;  /* 0x01001c0000047ab9 */ /* 0x000fe20000000a00 */
[----:B------:R-:W-:Y:S01]  /*8870*/  ULDC.64 UR6, c[0x4][0x8] ;  /* 0x0100020000067ab9 */ /* 0x000fe20000000a00 */
[----:B------:R-:W-:Y:S02]  /*8880*/  IMAD.U32 R4, RZ, RZ, UR4 ;  /* 0x00000004ff047e24 */ /* 0x000fe4000f8e00ff */
[----:B------:R-:W-:Y:S01]  /*8890*/  IMAD.U32 R5, RZ, RZ, UR5 ;  /* 0x00000005ff057e24 */ /* 0x000fe2000f8e00ff */
[----:B------:R-:W0:Y:S01]  /*88a0*/  LDC.64 R2, c[0x4][R2] ;  /* 0x0100000002027b82 */ /* 0x000e220000000a00 */
[----:B------:R-:W-:Y:S01]  /*88b0*/  ULDC.64 UR4, c[0x4][0x78] ;  /* 0x01001e0000047ab9 */ /* 0x000fe20000000a00 */
[----:B------:R-:W-:Y:S02]  /*88c0*/  IMAD.U32 R10, RZ, RZ, UR6 ;  /* 0x00000006ff0a7e24 */ /* 0x000fe4000f8e00ff */
[----:B------:R-:W-:-:S02]  /*88d0*/  IMAD.U32 R6, RZ, RZ, UR4 ;  /* 0x00000004ff067e24 */ /* 0x000fc4000f8e00ff */
[----:B------:R-:W-:Y:S02]  /*88e0*/  IMAD.U32 R7, RZ, RZ, UR5 ;  /* 0x00000005ff077e24 */ /* 0x000fe4000f8e00ff */
[----:B------:R-:W-:Y:S02]  /*88f0*/  IMAD.U32 R11, RZ, RZ, UR7 ;  /* 0x00000007ff0b7e24 */ /* 0x000fe4000f8e00ff */
[----:B------:R-:W-:Y:S02]  /*8900*/  IMAD.MOV.U32 R8, RZ, RZ, 0x70 ;  /* 0x00000070ff087424 */ /* 0x000fe400078e00ff */
[----:B------:R-:W-:Y:S02]  /*8910*/  IMAD.MOV.U32 R12, RZ, RZ, 0x1 ;  /* 0x00000001ff0c7424 */ /* 0x000fe400078e00ff */
[----:B------:R-:W-:-:S07]  /*8920*/  IMAD.MOV.U32 R13, RZ, RZ, RZ ;  /* 0x000000ffff0d7224 */ /* 0x000fce00078e00ff */
[----:B------:R-:W-:-:S07]  /*8930*/  LEPC R20, `(.L_x_175) ;  /* 0x000000001014794e */ /* 0x000fce0000000000 */
[----:B0-----:R-:W-:Y:S05]  /*8940*/  CALL.ABS.NOINC R2 ;  /* 0x0000000002007343 */ /* 0x001fea0003c00000 */
.L_x_175:
[----:B------:R-:W-:-:S05]  /*8950*/  VIADD R0, R18, 0x28800 ;  /* 0x0002880012007836 */ /* 0x000fca0000000000 */
[----:B------:R-:W-:-:S13]  /*8960*/  LOP3.LUT P0, RZ, R0, 0x3ff, RZ, 0xc0, !PT ;  /* 0x000003ff00ff7812 */ /* 0x000fda000780c0ff */
[----:B------:R-:W-:Y:S05]  /*8970*/  @!P0 BRA `(.L_x_176) ;  /* 0x0000000000408947 */ /* 0x000fea0003800000 */
        /* <DEDUP_REMOVED lines=16> */
.L_x_176:
[----:B------:R-:W0:Y:S02]  /*8a80*/  LDC R0, c[0x0][0x28c] ;  /* 0x0000a300ff007b82 */ /* 0x000e240000000800 */
[----:B0-----:R-:W-:-:S13]  /*8a90*/  ISETP.GE.AND P0, PT, R0, 0x1, PT ;  /* 0x000000010000780c */ /* 0x001fda0003f06270 */
[----:B------:R-:W-:Y:S05]  /*8aa0*/  @!P0 BRA `(.L_x_174) ;  /* 0x0000000c00648947 */ /* 0x000fea0003800000 */
[----:B------:R-:W-:Y:S01]  /*8ab0*/  IMAD.SHL.U32 R0, R17, 0x100, RZ ;  /* 0x0000010011007824 */ /* 0x000fe200078e00ff */
[----:B------:R0:W5:Y:S01]  /*8ac0*/  LDL R4, [R1+0x34] ;  /* 0x0000340001047983 */ /* 0x0001620000100800 */
[----:B------:R-:W-:Y:S02]  /*8ad0*/  IMAD.SHL.U32 R2, R16, 0x40, RZ ;  /* 0x0000004010027824 */ /* 0x000fe400078e00ff */
[C---:B------:R-:W-:Y:S01]  /*8ae0*/  VIADD R8, R0.reuse, 0x8 ;  /* 0x0000000800087836 */ /* 0x040fe20000000000 */
[----:B------:R0:W5:Y:S01]  /*8af0*/  LDL R5, [R1+0x24] ;  /* 0x0000240001057983 */ /* 0x0001620000100800 */
[C---:B------:R-:W-:Y:S02]  /*8b00*/  VIADD R9, R0.reuse, 0x10 ;  /* 0x0000001000097836 */ /* 0x040fe40000000000 */
[----:B------:R-:W-:Y:S01]  /*8b10*/  IMAD.MOV.U32 R3, RZ, RZ, RZ ;  /* 0x000000ffff037224 */ /* 0x000fe200078e00ff */
[----:B------:R0:W5:Y:S01]  /*8b20*/  LDL R6, [R1+0x2c] ;  /* 0x00002c0001067983 */ /* 0x0001620000100800 */
[----:B------:R-:W-:-:S03]  /*8b30*/  VIADD R7, R0, 0x18 ;  /* 0x0000001800077836 */ /* 0x000fc60000000000 */
[----:B------:R1:W-:Y:S01]  /*8b40*/  STL [R1+0x4], R8 ;  /* 0x0000040801007387 */ /* 0x0003e20000100800 */
[C---:B------:R-:W-:Y:S02]  /*8b50*/  VIADD R10, R0.reuse, 0x30 ;  /* 0x00000030000a7836 */ /* 0x040fe40000000000 */
[C---:B------:R-:W-:Y:S01]  /*8b60*/  VIADD R11, R0.reuse, 0x38 ;  /* 0x00000038000b7836 */ /* 0x040fe20000000000 */
[----:B------:R2:W-:Y:S01]  /*8b70*/  STL [R1], R9 ;  /* 0x0000000901007387 */ /* 0x0005e20000100800 */
[C---:B------:R-:W-:Y:S02]  /*8b80*/  VIADD R12, R0.reuse, 0x40 ;  /* 0x00000040000c7836 */ /* 0x040fe40000000000 */
[C---:B------:R-:W-:Y:S02]  /*8b90*/  VIADD R13, R0.reuse, 0x48 ;  /* 0x00000048000d7836 */ /* 0x040fe40000000000 */
[C---:B------:R-:W-:Y:S02]  /*8ba0*/  VIADD R14, R0.reuse, 0x50 ;  /* 0x00000050000e7836 */ /* 0x040fe40000000000 */
[----:B-1----:R-:W-:-:S02]  /*8bb0*/  VIADD R8, R0, 0x20 ;  /* 0x0000002000087836 */ /* 0x002fc40000000000 */
[C---:B------:R-:W-:Y:S02]  /*8bc0*/  VIADD R15, R0.reuse, 0x58 ;  /* 0x00000058000f7836 */ /* 0x040fe40000000000 */
[C---:B--2---:R-:W-:Y:S02]  /*8bd0*/  VIADD R9, R0.reuse, 0x28 ;  /* 0x0000002800097836 */ /* 0x044fe40000000000 */
[C---:B------:R-:W-:Y:S02]  /*8be0*/  VIADD R16, R0.reuse, 0x60 ;  /* 0x0000006000107836 */ /* 0x040fe40000000000 */
[C---:B------:R-:W-:Y:S02]  /*8bf0*/  VIADD R17, R0.reuse, 0x68 ;  /* 0x0000006800117836 */ /* 0x040fe40000000000 */
[C---:B------:R-:W-:Y:S02]  /*8c00*/  VIADD R18, R0.reuse, 0x70 ;  /* 0x0000007000127836 */ /* 0x040fe40000000000 */
[----:B------:R-:W-:-:S02]  /*8c10*/  VIADD R19, R0, 0x78 ;  /* 0x0000007800137836 */ /* 0x000fc40000000000 */
[C---:B------:R-:W-:Y:S02]  /*8c20*/  VIADD R20, R0.reuse, 0x80 ;  /* 0x0000008000147836 */ /* 0x040fe40000000000 */
[C---:B------:R-:W-:Y:S02]  /*8c30*/  VIADD R21, R0.reuse, 0x88 ;  /* 0x0000008800157836 */ /* 0x040fe40000000000 */
        /* <DEDUP_REMOVED lines=13> */
[----:B0-----:R-:W-:-:S07]  /*8d10*/  VIADD R35, R0, 0xf8 ;  /* 0x000000f800237836 */ /* 0x001fce0000000000 */
.L_x_180:
[----:B------:R0:W-:Y:S04]  /*8d20*/  STL [R1+0x38], R0 ;  /* 0x0000380001007387 */ /* 0x0001e80000100800 */
[----:B0-----:R-:W2:Y:S01]  /*8d30*/  LDL R0, [R1+0x20] ;  /* 0x0000200001007983 */ /* 0x001ea20000100800 */
[----:B-----5:R-:W-:Y:S01]  /*8d40*/  SHF.L.U32 R37, R5, 0x1f, RZ ;  /* 0x0000001f05257819 */ /* 0x020fe200000006ff */
[----:B--2---:R-:W-:Y:S02]  /*8d50*/  IMAD R36, R6, 0x8, R0 ;  /* 0x0000000806247824 */ /* 0x004fe400078e0200 */
[----:B------:R0:W5:Y:S02]  /*8d60*/  LDL.LU R0, [R1+0x38] ;  /* 0x0000380001007983 */ /* 0x0001640000300800 */
[----:B------:R-:W1:Y:S02]  /*8d70*/  SYNCS.PHASECHK.TRANS64.TRYWAIT P0, [R36+URZ+0x28], R37 ;  /* 0x00002825240075a7 */ /* 0x000e64000800017f */
[----:B01----:R-:W-:Y:S05]  /*8d80*/  @!P0 BRA `(.L_x_177) ;  /* 0x0000001800208947 */ /* 0x003fea0003800000 */
.L_x_200:
[----:B------:R1:W-:Y:S04]  /*8d90*/  STL [R1+0x3c], R2 ;  /* 0x00003c0201007387 */ /* 0x0003e80000100800 */
[----:B-----5:R2:W-:Y:S01]  /*8da0*/  STL [R1+0x38], R0 ;  /* 0x0000380001007387 */ /* 0x0205e20000100800 */
[----:B-1----:R-:W1:Y:S03]  /*8db0*/  S2R R2, SR_TID.X ;  /* 0x0000000000027919 */ /* 0x002e660000002100 */
[----:B--2---:R-:W2:Y:S01]  /*8dc0*/  LDL R0, [R1+0x10] ;  /* 0x0000100001007983 */ /* 0x004ea20000100800 */
[----:B-1----:R-:W-:-:S03]  /*8dd0*/  LOP3.LUT P0, RZ, R2, 0x7f, RZ, 0xc0, !PT ;  /* 0x0000007f02ff7812 */ /* 0x002fc6000780c0ff */
[----:B------:R1:W5:Y:S10]  /*8de0*/  LDL.LU R2, [R1+0x3c] ;  /* 0x00003c0001027983 */ /* 0x0003740000300800 */
[----:B0-----:R-:W0:Y:S02]  /*8df0*/  @!P0 LDC R37, c[0x0][0x500] ;  /* 0x00014000ff258b82 */ /* 0x001e240000000800 */
[----:B0-----:R2:W-:Y:S02]  /*8e00*/  @!P0 SYNCS.ARRIVE.TRANS64 RZ, [R36+URZ], R37 ;  /* 0x0000002524ff89a7 */ /* 0x0015e4000800003f */
[----:B--2---:R-:W-:-:S02]  /*8e10*/  PRMT R37, R0, 0x9910, RZ ;  /* 0x0000991000257816 */ /* 0x004fc400000000ff */
[----:B------:R1:W5:Y:S02]  /*8e20*/  LDL.LU R0, [R1+0x38] ;  /* 0x0000380001007983 */ /* 0x0003640000300800 */
[----:B------:R-:W-:-:S13]  /*8e30*/  ISETP.NE.AND P0, PT, R37, 0x2, PT ;  /* 0x000000022500780c */ /* 0x000fda0003f05270 */
[----:B-1----:R-:W-:Y:S05]  /*8e40*/  @P0 BRA `(.L_x_178) ;  /* 0x0000000000040947 */ /* 0x002fea0003800000 */
[----:B------:R-:W-:Y:S01]  /*8e50*/  BPT.TRAP 0x1 ;  /* 0x000000040000795c */ /* 0x000fe20000300000 */
.L_x_178:
[----:B-----5:R0:W-:Y:S04]  /*8e60*/  STL [R1+0x38], R0 ;  /* 0x0000380001007387 */ /* 0x0201e80000100800 */
[----:B0-----:R-:W2:Y:S02]  /*8e70*/  LDL R0, [R1+0xc] ;  /* 0x00000c0001007983 */ /* 0x001ea40000100800 */
[----:B--2---:R-:W-:Y:S02]  /*8e80*/  LOP3.LUT P0, RZ, R0, 0x1, RZ, 0xc0, !PT ;  /* 0x0000000100ff7812 */ /* 0x004fe4000780c0ff */
[----:B------:R0:W5:Y:S11]  /*8e90*/  LDL.LU R0, [R1+0x38] ;  /* 0x0000380001007983 */ /* 0x0001760000300800 */
[----:B0-----:R-:W-:Y:S05]  /*8ea0*/  @P0 BRA `(.L_x_179) ;  /* 0x0000000000040947 */ /* 0x001fea0003800000 */
[----:B------:R-:W-:Y:S01]  /*8eb0*/  BPT.TRAP 0x1 ;  /* 0x000000040000795c */ /* 0x000fe20000300000 */
.L_x_179:
[----:B------:R0:W-:Y:S04]  /*8ec0*/  STL [R1+0x44], R35 ;  /* 0x0000442301007387 */ /* 0x0001e80000100800 */
[----:B0-----:R-:W2:Y:S04]  /*8ed0*/  LDL R35, [R1+0x20] ;  /* 0x0000200001237983 */ /* 0x001ea80000100800 */
[----:B------:R0:W-:Y:S04]  /*8ee0*/  STL [R1+0x40], R2 ;  /* 0x0000400201007387 */ /* 0x0001e80000100800 */
[----:B0-----:R-:W3:Y:S04]  /*8ef0*/  LDL R2, [R1+0x8] ;  /* 0x0000080001027983 */ /* 0x001ee80000100800 */
[----:B------:R0:W-:Y:S04]  /*8f00*/  STL [R1+0x3c], R4 ;  /* 0x00003c0401007387 */ /* 0x0001e80000100800 */
[----:B0-----:R-:W4:Y:S04]  /*8f10*/  LDL R4, [R1+0x4] ;  /* 0x0000040001047983 */ /* 0x001f280000100800 */
[----:B------:R0:W-:Y:S04]  /*8f20*/  STL [R1+0x38], R5 ;  /* 0x0000380501007387 */ /* 0x0001e80000100800 */
[----:B0-----:R-:W4:Y:S01]  /*8f30*/  LDL R5, [R1] ;  /* 0x0000000001057983 */ /* 0x001f220000100800 */
[----:B------:R-:W-:Y:S01]  /*8f40*/  R2UR UR17, R36 ;  /* 0x00000000241172ca */ /* 0x000fe200000e0000 */
[----:B------:R-:W-:Y:S01]  /*8f50*/  UIADD3 UR14, UP0, UR46, 0xf0, URZ ;  /* 0x000000f02e0e7890 */ /* 0x000fe2000ff1e03f */
[----:B------:R-:W-:-:S02]  /*8f60*/  R2UR UR19, R3 ;  /* 0x00000000031372ca */ /* 0x000fc400000e0000 */
[----:B-----5:R-:W-:Y:S01]  /*8f70*/  R2UR UR18, R0 ;  /* 0x00000000001272ca */ /* 0x020fe200000e0000 */
[----:B------:R-:W-:Y:S01]  /*8f80*/  UIADD3.X UR15, URZ, UR47, URZ, UP0, !UPT ;  /* 0x0000002f3f0f7290 */ /* 0x000fe200087fe43f */
[----:B------:R-:W-:Y:S01]  /*8f90*/  UMOV UR6, 0x0 ;  /* 0x0000000000067882 */ /* 0x000fe20000000000 */
[----:B------:R-:W-:Y:S01]  /*8fa0*/  UMOV UR7, 0x10000000 ;  /* 0x1000000000077882 */ /* 0x000fe20000000000 */
[----:B------:R-:W-:Y:S02]  /*8fb0*/  R2UR UR26, R7 ;  /* 0x00000000071a72ca */ /* 0x000fe400000e0000 */
[----:B------:R-:W-:Y:S01]  /*8fc0*/  R2UR UR10, R9 ;  /* 0x00000000090a72ca */ /* 0x000fe200000e0000 */
[----:B--2---:R-:W-:-:S05]  /*8fd0*/  IMAD R36, R6, 0x8000, R35 ;  /* 0x0000800006247824 */ /* 0x004fca00078e0223 */
[----:B------:R-:W-:Y:S01]  /*8fe0*/  R2UR UR5, R36 ;  /* 0x00000000240572ca */ /* 0x000fe200000e0000 */
[----:B------:R-:W-:Y:S02]  /*8ff0*/  IMAD R36, R6, 0x2000, R35 ;  /* 0x0000200006247824 */ /* 0x000fe400078e0223 */
[----:B------:R-:W2:Y:S01]  /*9000*/  LDL.LU R35, [R1+0x44] ;  /* 0x0000440001237983 */ /* 0x000ea20000300800 */
[----:B---3--:R-:W-:-:S03]  /*9010*/  R2UR UR20, R2 ;  /* 0x00000000021472ca */ /* 0x008fc600000e0000 */
[----:B------:R-:W3:Y:S01]  /*9020*/  LDL.LU R2, [R1+0x40] ;  /* 0x0000400001027983 */ /* 0x000ee20000300800 */
[----:B----4-:R-:W-:-:S03]  /*9030*/  R2UR UR50, R4 ;  /* 0x00000000043272ca */ /* 0x010fc600000e0000 */
[----:B------:R-:W4:Y:S01]  /*9040*/  LDL.LU R4, [R1+0x3c] ;  /* 0x00003c0001047983 */ /* 0x000f220000300800 */
[----:B------:R-:W-:-:S03]  /*9050*/  R2UR UR34, R5 ;  /* 0x00000000052272ca */ /* 0x000fc600000e0000 */
[----:B------:R-:W3:Y:S01]  /*9060*/  LDL.LU R5, [R1+0x38] ;  /* 0x0000380001057983 */ /* 0x000ee20000300800 */
[----:B------:R-:W-:Y:S01]  /*9070*/  UIADD3 UR16, UR5, 0x800, URZ ;  /* 0x0000080005107890 */ /* 0x000fe2000fffe03f */
[----:B------:R-:W-:Y:S01]  /*9080*/  R2UR UR42, R10 ;  /* 0x000000000a2a72ca */ /* 0x000fe200000e0000 */
[----:B------:R-:W-:Y:S01]  /*9090*/  UIADD3 UR48, UR5, 0xc00, URZ ;  /* 0x00000c0005307890 */ /* 0x000fe2000fffe03f */
[----:B------:R-:W-:Y:S01]  /*90a0*/  R2UR UR58, R25 ;  /* 0x00000000193a72ca */ /* 0x000fe200000e0000 */
[----:B------:R-:W-:Y:S01]  /*90b0*/  UIADD3 UR32, UR5, 0x1000, URZ ;  /* 0x0000100005207890 */ /* 0x000fe2000fffe03f */
[----:B------:R-:W-:-:S04]  /*90c0*/  R2UR UR4, R36 ;  /* 0x00000000240472ca */ /* 0x000fc800000e0000 */
[----:B------:R0:W-:Y:S01]  /*90d0*/  UTMALDG.3D [UR16], [UR14], desc[UR6] ;  /* 0x000006100e0075b4 */ /* 0x0001e20008011000 */
[----:B------:R-:W-:Y:S02]  /*90e0*/  UIADD3 UR24, UR5, 0x1400, URZ ;  /* 0x0000140005187890 */ /* 0x000fe4000fffe03f */
[----:B------:R-:W-:Y:S01]  /*90f0*/  UIADD3 UR8, UR5, 0x1c00, URZ ;  /* 0x00001c0005087890 */ /* 0x000fe2000fffe03f */
[----:B------:R-:W-:Y:S01]  /*9100*/  UMOV UR49, UR17 ;  /* 0x0000001100317c82 */ /* 0x000fe20008000000 */
[----:B------:R-:W-:Y:S01]  /*9110*/  UMOV UR51, UR19 ;  /* 0x0000001300337c82 */ /* 0x000fe20008000000 */
[----:B------:R-:W-:Y:S01]  /*9120*/  UMOV UR52, UR20 ;  /* 0x0000001400347c82 */ /* 0x000fe20008000000 */
[----:B------:R-:W-:Y:S01]  /*9130*/  UMOV UR33, UR17 ;  /* 0x0000001100217c82 */ /* 0x000fe20008000000 */
[----:B------:R-:W-:Y:S01]  /*9140*/  UMOV UR35, UR19 ;  /* 0x0000001300237c82 */ /* 0x000fe20008000000 */
[----:B------:R-:W-:Y:S01]  /*9150*/  UMOV UR36, UR20 ;  /* 0x0000001400247c82 */ /* 0x000fe20008000000 */
[----:B------:R-:W-:Y:S01]  /*9160*/  UTMALDG.3D [UR48], [UR14], desc[UR6] ;  /* 0x000006300e0075b4 */ /* 0x000fe20008011000 */
[----:B------:R-:W-:Y:S01]  /*9170*/  UMOV UR25, UR17 ;  /* 0x0000001100197c82 */ /* 0x000fe20008000000 */
[----:B------:R-:W-:Y:S01]  /*9180*/  UMOV UR27, UR19 ;  /* 0x00000013001b7c82 */ /* 0x000fe20008000000 */
[----:B------:R-:W-:Y:S01]  /*9190*/  UMOV UR28, UR20 ;  /* 0x00000014001c7c82 */ /* 0x000fe20008000000 */
[----:B------:R-:W-:Y:S01]  /*91a0*/  UMOV UR9, UR17 ;  /* 0x0000001100097c82 */ /* 0x000fe20008000000 */
[----:B------:R-:W-:Y:S01]  /*91b0*/  UMOV UR11, UR19 ;  /* 0x00000013000b7c82 */ /* 0x000fe20008000000 */
[----:B------:R-:W-:Y:S01]  /*91c0*/  UMOV UR12, UR20 ;  /* 0x00000014000c7c82 */ /* 0x000fe20008000000 */
[----:B------:R1:W-:Y:S01]  /*91d0*/  UTMALDG.3D [UR32], [UR14], desc[UR6] ;  /* 0x000006200e0075b4 */ /* 0x0003e20008011000 */
[----:B0-----:R-:W-:Y:S01]  /*91e0*/  R2UR UR18, R8 ;  /* 0x00000000081272ca */ /* 0x001fe200000e0000 */
[----:B------:R-:W-:Y:S01]  /*91f0*/  UIADD3 UR16, UR5, 0x1800, URZ ;  /* 0x0000180005107890 */ /* 0x000fe2000fffe03f */
[----:B------:R0:W-:Y:S01]  /*9200*/  UTMALDG.3D [UR24], [UR14], desc[UR6] ;  /* 0x000006180e0075b4 */ /* 0x0001e20008011000 */
[----:B------:R-:W-:-:S10]  /*9210*/  UIADD3 UR40, UR5, 0x2000, URZ ;  /* 0x0000200005287890 */ /* 0x000fd4000fffe03f */
[----:B------:R0:W-:Y:S01]  /*9220*/  UTMALDG.3D [UR16], [UR14], desc[UR6] ;  /* 0x000006100e0075b4 */ /* 0x0001e20008011000 */
[----:B-1----:R-:W-:Y:S01]  /*9230*/  R2UR UR34, R11 ;  /* 0x000000000b2272ca */ /* 0x002fe200000e0000 */
[----:B------:R1:W-:Y:S01]  /*9240*/  UTMALDG.3D [UR8], [UR14], desc[UR6] ;  /* 0x000006080e0075b4 */ /* 0x0003e20008011000 */
[----:B------:R-:W-:Y:S01]  /*9250*/  UIADD3 UR32, UR5, 0x2400, URZ ;  /* 0x0000240005207890 */ /* 0x000fe2000fffe03f */
[----:B0-----:R-:W-:Y:S01]  /*9260*/  R2UR UR26, R12 ;  /* 0x000000000c1a72ca */ /* 0x001fe200000e0000 */
[----:B------:R-:W-:Y:S01]  /*9270*/  UIADD3 UR24, UR5, 0x2800, URZ ;  /* 0x0000280005187890 */ /* 0x000fe2000fffe03f */
[----:B------:R-:W-:Y:S01]  /*9280*/  R2UR UR18, R13 ;  /* 0x000000000d1272ca */ /* 0x000fe200000e0000 */
[----:B------:R-:W-:Y:S01]  /*9290*/  UIADD3 UR16, UR5, 0x2c00, URZ ;  /* 0x00002c0005107890 */ /* 0x000fe2000fffe03f */
[----:B-1----:R-:W-:Y:S01]  /*92a0*/  R2UR UR10, R14 ;  /* 0x000000000e0a72ca */ /* 0x002fe200000e0000 */
[----:B------:R-:W-:Y:S01]  /*92b0*/  UIADD3 UR8, UR5, 0x3000, URZ ;  /* 0x0000300005087890 */ /* 0x000fe2000fffe03f */
[----:B------:R-:W-:Y:S01]  /*92c0*/  UMOV UR41, UR17 ;  /* 0x0000001100297c82 */ /* 0x000fe20008000000 */
[----:B------:R-:W-:Y:S01]  /*92d0*/  UMOV UR43, UR19 ;  /* 0x00000013002b7c82 */ /* 0x000fe20008000000 */
[----:B------:R-:W-:Y:S01]  /*92e0*/  UMOV UR44, UR20 ;  /* 0x00000014002c7c82 */ /* 0x000fe20008000000 */
[----:B------:R-:W-:Y:S01]  /*92f0*/  R2UR UR50, R15 ;  /* 0x000000000f3272ca */ /* 0x000fe200000e0000 */
[----:B------:R-:W-:Y:S01]  /*9300*/  UTMALDG.3D [UR40], [UR14], desc[UR6] ;  /* 0x000006280e0075b4 */ /* 0x000fe20008011000 */
[----:B------:R-:W-:Y:S01]  /*9310*/  UIADD3 UR48, UR5, 0x3400, URZ ;  /* 0x0000340005307890 */ /* 0x000fe2000fffe03f */
[----:B------:R0:W-:Y:S01]  /*9320*/  UTMALDG.3D [UR32], [UR14], desc[UR6] ;  /* 0x000006200e0075b4 */ /* 0x0001e20008011000 */
[----:B------:R1:W-:Y:S02]  /*9330*/  UTMALDG.3D [UR24], [UR14], desc[UR6] ;  /* 0x000006180e0075b4 */ /* 0x0003e40008011000 */
[----:B------:R1:W-:Y:S01]  /*9340*/  UTMALDG.3D [UR16], [UR14], desc[UR6] ;  /* 0x000006100e0075b4 */ /* 0x0003e20008011000 */
[----:B0-----:R-:W-:Y:S01]  /*9350*/  R2UR UR34, R16 ;  /* 0x00000000102272ca */ /* 0x001fe200000e0000 */
[----:B------:R0:W-:Y:S01]  /*9360*/  UTMALDG.3D [UR8], [UR14], desc[UR6] ;  /* 0x000006080e0075b4 */ /* 0x0001e20008011000 */
[----:B------:R-:W-:Y:S01]  /*9370*/  UIADD3 UR32, UR5, 0x3800, URZ ;  /* 0x0000380005207890 */ /* 0x000fe2000fffe03f */
[----:B-1----:R-:W-:Y:S01]  /*9380*/  R2UR UR26, R17 ;  /* 0x00000000111a72ca */ /* 0x002fe200000e0000 */
[----:B------:R-:W-:-:S02]  /*9390*/  UIADD3 UR24, UR5, 0x3c00, URZ ;  /* 0x00003c0005187890 */ /* 0x000fc4000fffe03f */
[----:B------:R-:W-:Y:S01]  /*93a0*/  UTMALDG.3D [UR48], [UR14], desc[UR6] ;  /* 0x000006300e0075b4 */ /* 0x000fe20008011000 */
[----:B------:R-:W-:Y:S01]  /*93b0*/  R2UR UR18, R18 ;  /* 0x00000000121272ca */ /* 0x000fe200000e0000 */
[----:B------:R-:W-:-:S05]  /*93c0*/  UIADD3 UR16, UR5, 0x4000, URZ ;  /* 0x0000400005107890 */ /* 0x000fca000fffe03f */
[----:B------:R1:W-:Y:S01]  /*93d0*/  UTMALDG.3D [UR32], [UR14], desc[UR6] ;  /* 0x000006200e0075b4 */ /* 0x0003e20008011000 */
[----:B0-----:R-:W-:Y:S01]  /*93e0*/  R2UR UR10, R19 ;  /* 0x00000000130a72ca */ /* 0x001fe200000e0000 */
[----:B------:R-:W-:Y:S01]  /*93f0*/  UIADD3 UR8, UR5, 0x4400, URZ ;  /* 0x0000440005087890 */ /* 0x000fe2000fffe03f */
[----:B------:R-:W-:Y:S01]  /*9400*/  R2UR UR42, R20 ;  /* 0x00000000142a72ca */ /* 0x000fe200000e0000 */
[----:B------:R0:W-:Y:S01]  /*9410*/  UTMALDG.3D [UR24], [UR14], desc[UR6] ;  /* 0x000006180e0075b4 */ /* 0x0001e20008011000 */
[----:B------:R-:W-:Y:S02]  /*9420*/  UIADD3 UR40, UR5, 0x4800, URZ ;  /* 0x0000480005287890 */ /* 0x000fe4000fffe03f */
[----:B------:R0:W-:Y:S01]  /*9430*/  UTMALDG.3D [UR16], [UR14], desc[UR6] ;  /* 0x000006100e0075b4 */ /* 0x0001e20008011000 */
[----:B-1----:R-:W-:-:S06]  /*9440*/  R2UR UR34, R21 ;  /* 0x00000000152272ca */ /* 0x002fcc00000e0000 */
[----:B------:R1:W-:Y:S01]  /*9450*/  UTMALDG.3D [UR8], [UR14], desc[UR6] ;  /* 0x000006080e0075b4 */ /* 0x0003e20008011000 */
[----:B------:R-:W-:Y:S01]  /*9460*/  UIADD3 UR32, UR5, 0x4c00, URZ ;  /* 0x00004c0005207890 */ /* 0x000fe2000fffe03f */
[----:B0-----:R-:W-:Y:S01]  /*9470*/  R2UR UR26, R22 ;  /* 0x00000000161a72ca */ /* 0x001fe200000e0000 */
[----:B------:R-:W-:Y:S01]  /*9480*/  UIADD3 UR24, UR5, 0x5000, URZ ;  /* 0x0000500005187890 */ /* 0x000fe2000fffe03f */
[----:B------:R0:W-:Y:S01]  /*9490*/  UTMALDG.3D [UR40], [UR14], desc[UR6] ;  /* 0x000006280e0075b4 */ /* 0x0001e20008011000 */
[----:B------:R-:W-:Y:S01]  /*94a0*/  R2UR UR18, R23 ;  /* 0x00000000171272ca */ /* 0x000fe200000e0000 */
[----:B------:R-:W-:Y:S01]  /*94b0*/  UIADD3 UR16, UR5, 0x5400, URZ ;  /* 0x0000540005107890 */ /* 0x000fe2000fffe03f */
[----:B------:R-:W-:-:S03]  /*94c0*/  R2UR UR50, R26 ;  /* 0x000000001a3272ca */ /* 0x000fc600000e0000 */
[----:B------:R0:W-:Y:S01]  /*94d0*/  UTMALDG.3D [UR32], [UR14], desc[UR6] ;  /* 0x000006200e0075b4 */ /* 0x0001e20008011000 */
[----:B-1----:R-:W-:Y:S01]  /*94e0*/  R2UR UR10, R24 ;  /* 0x00000000180a72ca */ /* 0x002fe200000e0000 */
[----:B------:R-:W-:-:S03]  /*94f0*/  UIADD3 UR8, UR5, 0x5800, URZ ;  /* 0x0000580005087890 */ /* 0x000fc6000fffe03f */
[----:B------:R1:W-:Y:S01]  /*9500*/  UTMALDG.3D [UR24], [UR14], desc[UR6] ;  /* 0x000006180e0075b4 */ /* 0x0003e20008011000 */
[----:B------:R-:W-:Y:S02]  /*9510*/  UIADD3 UR56, UR5, 0x5c00, URZ ;  /* 0x00005c0005387890 */ /* 0x000fe4000fffe03f */
[----:B------:R-:W-:Y:S01]  /*9520*/  UIADD3 UR48, UR5, 0x6000, URZ ;  /* 0x0000600005307890 */ /* 0x000fe2000fffe03f */
[----:B0-----:R-:W-:Y:S01]  /*9530*/  R2UR UR42, R27 ;  /* 0x000000001b2a72ca */ /* 0x001fe200000e0000 */
[----:B------:R0:W-:Y:S01]  /*9540*/  UTMALDG.3D [UR16], [UR14], desc[UR6] ;  /* 0x000006100e0075b4 */ /* 0x0001e20008011000 */
[----:B------:R-:W-:Y:S01]  /*9550*/  UIADD3 UR40, UR5, 0x6400, URZ ;  /* 0x0000640005287890 */ /* 0x000fe2000fffe03f */
[----:B------:R-:W-:Y:S02]  /*9560*/  R2UR UR34, R28 ;  /* 0x000000001c2272ca */ /* 0x000fe400000e0000 */
[----:B------:R0:W-:Y:S01]  /*9570*/  UTMALDG.3D [UR8], [UR14], desc[UR6] ;  /* 0x000006080e0075b4 */ /* 0x0001e20008011000 */
[----:B------:R-:W-:Y:S01]  /*9580*/  UIADD3 UR32, UR5, 0x6800, URZ ;  /* 0x0000680005207890 */ /* 0x000fe2000fffe03f */
[----:B-1----:R-:W-:Y:S01]  /*9590*/  R2UR UR26, R29 ;  /* 0x000000001d1a72ca */ /* 0x002fe200000e0000 */
[----:B------:R-:W-:Y:S01]  /*95a0*/  UIADD3 UR24, UR5, 0x6c00, URZ ;  /* 0x00006c0005187890 */ /* 0x000fe2000fffe03f */
[----:B0-----:R-:W-:Y:S01]  /*95b0*/  R2UR UR18, R30 ;  /* 0x000000001e1272ca */ /* 0x001fe200000e0000 */
[----:B------:R-:W-:Y:S01]  /*95c0*/  UIADD3 UR16, UR5, 0x7000, URZ ;  /* 0x0000700005107890 */ /* 0x000fe2000fffe03f */
[----:B------:R-:W-:Y:S01]  /*95d0*/  UMOV UR57, UR17 ;  /* 0x0000001100397c82 */ /* 0x000fe20008000000 */
[----:B------:R-:W-:Y:S01]  /*95e0*/  UMOV UR59, UR19 ;  /* 0x00000013003b7c82 */ /* 0x000fe20008000000 */
[----:B------:R-:W-:Y:S01]  /*95f0*/  R2UR UR10, R31 ;  /* 0x000000001f0a72ca */ /* 0x000fe200000e0000 */
[----:B------:R-:W-:Y:S01]  /*9600*/  UIADD3 UR8, UR5, 0x7400, URZ ;  /* 0x0000740005087890 */ /* 0x000fe2000fffe03f */
[----:B------:R-:W-:-:S02]  /*9610*/  UMOV UR60, UR20 ;  /* 0x00000014003c7c82 */ /* 0x000fc40008000000 */
[----:B------:R-:W-:Y:S01]  /*9620*/  UTMALDG.3D [UR56], [UR14], desc[UR6] ;  /* 0x000006380e0075b4 */ /* 0x000fe20008011000 */
[----:B------:R-:W-:Y:S01]  /*9630*/  UIADD3 UR22, UP0, UR46, 0x1f0, URZ ;  /* 0x000001f02e167890 */ /* 0x000fe2000ff1e03f */
[----:B------:R-:W-:Y:S01]  /*9640*/  UTMALDG.3D [UR48], [UR14], desc[UR6] ;  /* 0x000006300e0075b4 */ /* 0x000fe20008011000 */
[----:B------:R0:W-:Y:S01]  /*9650*/  UTMALDG.3D [UR40], [UR14], desc[UR6] ;  /* 0x000006280e0075b4 */ /* 0x0001e20008011000 */
[----:B------:R-:W-:Y:S01]  /*9660*/  VIADD R6, R6, 0x1 ;  /* 0x0000000106067836 */ /* 0x000fe20000000000 */
[----:B------:R1:W-:Y:S01]  /*9670*/  UTMALDG.3D [UR32], [UR14], desc[UR6] ;  /* 0x000006200e0075b4 */ /* 0x0003e20008011000 */
[----:B------:R-:W-:Y:S01]  /*9680*/  UIADD3.X UR23, URZ, UR47, URZ, UP0, !UPT ;  /* 0x0000002f3f177290 */ /* 0x000fe200087fe43f */
[----:B------:R4:W-:Y:S01]  /*9690*/  UTMALDG.3D [UR24], [UR14], desc[UR6] ;  /* 0x000006180e0075b4 */ /* 0x0009e20008011000 */
[----:B0-----:R-:W-:Y:S01]  /*96a0*/  R2UR UR42, R32 ;  /* 0x00000000202a72ca */ /* 0x001fe200000e0000 */
[----:B------:R2:W-:Y:S01]  /*96b0*/  UTMALDG.3D [UR16], [UR14], desc[UR6] ;  /* 0x000006100e0075b4 */ /* 0x0005e20008011000 */
[----:B------:R-:W-:Y:S01]  /*96c0*/  UIADD3 UR40, UR5, 0x7800, URZ ;  /* 0x0000780005287890 */ /* 0x000fe2000fffe03f */
[----:B-1----:R-:W-:Y:S01]  /*96d0*/  R2UR UR34, R33 ;  /* 0x00000000212272ca */ /* 0x002fe200000e0000 */
[----:B------:R3:W-:Y:S01]  /*96e0*/  UTMALDG.3D [UR8], [UR14], desc[UR6] ;  /* 0x000006080e0075b4 */ /* 0x0007e20008011000 */
[----:B----4-:R-:W-:Y:S01]  /*96f0*/  VIADD R4, R4, 0xffffffff ;  /* 0xffffffff04047836 */ /* 0x010fe20000000000 */
[----:B------:R-:W-:Y:S01]  /*9700*/  UIADD3 UR32, UR5, 0x7c00, URZ ;  /* 0x00007c0005207890 */ /* 0x000fe2000fffe03f */
[----:B------:R-:W-:Y:S01]  /*9710*/  R2UR UR26, R34 ;  /* 0x00000000221a72ca */ /* 0x000fe200000e0000 */
[----:B------:R-:W-:-:S02]  /*9720*/  UIADD3 UR24, UR5, 0x8000, URZ ;  /* 0x0000800005187890 */ /* 0x000fc4000fffe03f */
[----:B------:R-:W-:-:S03]  /*9730*/  ISETP.GT.AND P1, PT, R4, 0x1, PT ;  /* 0x000000010400780c */ /* 0x000fc60003f24270 */
[----:B------:R0:W-:Y:S01]  /*9740*/  UTMALDG.3D [UR40], [UR14], desc[UR6] ;  /* 0x000006280e0075b4 */ /* 0x0001e20008011000 */
[----:B--2---:R-:W-:Y:S01]  /*9750*/  R2UR UR18, R35 ;  /* 0x00000000231272ca */ /* 0x004fe200000e0000 */
[----:B------:R-:W-:Y:S01]  /*9760*/  UIADD3 UR16, UR5, 0x8400, URZ ;  /* 0x0000840005107890 */ /* 0x000fe2000fffe03f */
[----:B------:R-:W-:Y:S01]  /*9770*/  ISETP.NE.AND P0, PT, R6, 0x5, PT ;  /* 0x000000050600780c */ /* 0x000fe20003f05270 */
[----:B------:R0:W-:Y:S01]  /*9780*/  UTMALDG.3D [UR32], [UR14], desc[UR6] ;  /* 0x000006200e0075b4 */ /* 0x0001e20008011000 */
[----:B---3--:R-:W-:Y:S01]  /*9790*/  R2UR UR11, R2 ;  /* 0x00000000020b72ca */ /* 0x008fe200000e0000 */
[----:B------:R-:W-:Y:S01]  /*97a0*/  UIADD3 UR8, UR4, 0x28800, URZ ;  /* 0x0002880004087890 */ /* 0x000fe2000fffe03f */
[----:B------:R-:W-:Y:S01]  /*97b0*/  SEL R36, RZ, 0x1, P0 ;  /* 0x00000001ff247807 */ /* 0x000fe20000000000 */
[----:B------:R0:W-:Y:S01]  /*97c0*/  UTMALDG.3D [UR24], [UR14], desc[UR6] ;  /* 0x000006180e0075b4 */ /* 0x0001e20008011000 */
[----:B------:R-:W-:Y:S01]  /*97d0*/  UMOV UR10, UR19 ;  /* 0x00000013000a7c82 */ /* 0x000fe20008000000 */
[----:B------:R-:W-:Y:S01]  /*97e0*/  VIADD R3, R3, 0x20 ;  /* 0x0000002003037836 */ /* 0x000fe20000000000 */
[----:B------:R-:W-:-:S03]  /*97f0*/  LOP3.LUT R5, R5, R36, RZ, 0x3c, !PT ;  /* 0x0000002405057212 */ /* 0x000fc600078e3cff */
[----:B------:R0:W-:Y:S01]  /*9800*/  UTMALDG.3D [UR16], [UR14], desc[UR6] ;  /* 0x000006100e0075b4 */ /* 0x0001e20008011000 */
[----:B------:R-:W-:-:S03]  /*9810*/  SEL R6, R6, RZ, P0 ;  /* 0x000000ff06067207 */ /* 0x000fc60000000000 */
[----:B------:R0:W-:Y:S02]  /*9820*/  UTMALDG.3D [UR8], [UR22], desc[UR6] ;  /* 0x00000608160075b4 */ /* 0x0001e40008011000 */
[----:B0-----:R-:W-:Y:S05]  /*9830*/  @P1 BRA `(.L_x_180) ;  /* 0xfffffff400381947 */ /* 0x001fea000383ffff */
.L_x_174:
[----:B------:R-:W-:Y:S05]  /*9840*/  BSYNC B6 ;  /* 0x0000000000067941 */ /* 0x000fea0003800000 */
.L_x_173:
[----:B------:R-:W2:Y:S01]  /*9850*/  LDL.LU R30, [R1+0x30] ;  /* 0x00003000011e7983 */ /* 0x000ea20000300800 */
[----:B------:R-:W-:-:S03]  /*9860*/  ULDC.64 UR4, c[0x0][0x650] ;  /* 0x0001940000047ab9 */ /* 0x000fc60000000a00 */
[----:B------:R-:W3:Y:S04]  /*9870*/  LDL.LU R31, [R1+0x2c] ;  /* 0x00002c00011f7983 */ /* 0x000ee80000300800 */
[----:B------:R-:W3:Y:S04]  /*9880*/  LDL R32, [R1+0x28] ;  /* 0x0000280001207983 */ /* 0x000ee80000100800 */
[----:B------:R-:W4:Y:S04]  /*9890*/  LDL.LU R33, [R1+0x24] ;  /* 0x0000240001217983 */ /* 0x000f280000300800 */
[----:B------:R-:W5:Y:S04]  /*98a0*/  LDL.LU R34, [R1+0x18] ;  /* 0x0000180001227983 */ /* 0x000f680000300800 */
[----:B------:R-:W4:Y:S01]  /*98b0*/  LDL.LU R35, [R1+0x1c] ;  /* 0x00001c0001237983 */ /* 0x000f220000300800 */
[----:B------:R-:W-:Y:S01]  /*98c0*/  BSSY B0, `(.L_x_181) ;  /* 0x0000077000007945 */ /* 0x000fe20003800000 */
[----:B------:R-:W-:-:S02]  /*98d0*/  IMAD.MOV.U32 R17, RZ, RZ, -0x1 ;  /* 0xffffffffff117424 */ /* 0x000fc400078e00ff */
[----:B------:R-:W-:Y:S01]  /*98e0*/  IMAD.MOV.U32 R16, RZ, RZ, -0x1 ;  /* 0xffffffffff107424 */ /* 0x000fe200078e00ff */
[----:B--2---:R-:W-:Y:S01]  /*98f0*/  LOP3.LUT P1, RZ, R30, 0xff, RZ, 0xc0, !PT ;  /* 0x000000ff1eff7812 */ /* 0x004fe2000782c0ff */
[----:B---3--:R-:W-:-:S12]  /*9900*/  IMAD.IADD R5, R32, 0x1, R31 ;  /* 0x0000000120057824 */ /* 0x008fd800078e021f */
[----:B-1----:R-:W0:Y:S01]  /*9910*/  @P1 S2R R3, SR_CgaCtaId ;  /* 0x0000000000031919 */ /* 0x002e220000008800 */
[----:B------:R-:W-:Y:S02]  /*9920*/  @P1 MOV R0, 0x400 ;  /* 0x0000040000001802 */ /* 0x000fe40000000f00 */
[----:B------:R-:W-:-:S04]  /*9930*/  ISETP.GT.U32.AND P0, PT, R5, 0x4, PT ;  /* 0x000000040500780c */ /* 0x000fc80003f04070 */
[----:B------:R-:W-:Y:S02]  /*9940*/  ISETP.LT.U32.AND P0, PT, R32, 0x5, P0 ;  /* 0x000000052000780c */ /* 0x000fe40000701070 */
[----:B----4-:R-:W-:-:S04]  /*9950*/  IADD3 R35, P2, R35, UR54, RZ ;  /* 0x0000003623237c10 */ /* 0x010fc8000ff5e0ff */
[----:B-----5:R-:W-:Y:S01]  /*9960*/  IADD3.X R34, R34, UR45, RZ, P2, !PT ;  /* 0x0000002d22227c10 */ /* 0x020fe200097fe4ff */
[----:B------:R-:W-:Y:S04]  /*9970*/  STL [R1+0x1c], R35 ;  /* 0x00001c2301007387 */ /* 0x000fe80000100800 */
[----:B------:R-:W-:Y:S01]  /*9980*/  STL [R1+0x18], R34 ;  /* 0x0000182201007387 */ /* 0x000fe20000100800 */
[----:B0-----:R-:W-:Y:S01]  /*9990*/  @P1 LEA R0, R3, R0, 0x18 ;  /* 0x0000000003001211 */ /* 0x001fe200078ec0ff */
[----:B------:R-:W-:-:S03]  /*99a0*/  IMAD.WIDE.U32 R2, R5, -0x33333333, RZ ;  /* 0xcccccccd05027825 */ /* 0x000fc600078e00ff */
[----:B------:R0:W-:Y:S01]  /*99b0*/  @P1 SYNCS.ARRIVE.TRANS64.A1T0 RZ, [R0+URZ+0x68], RZ ;  /* 0x000068ff00ff19a7 */ /* 0x0001e2000810003f */
[----:B------:R-:W-:Y:S02]  /*99c0*/  ISETP.GE.U32.AND P1, PT, R32, 0x5, PT ;  /* 0x000000052000780c */ /* 0x000fe40003f26070 */
[----:B------:R-:W-:Y:S02]  /*99d0*/  SHF.R.U32.HI R2, RZ, 0x2, R3 ;  /* 0x00000002ff027819 */ /* 0x000fe40000011603 */
[----:B0-----:R-:W-:-:S03]  /*99e0*/  SEL R0, RZ, 0x1, !P0 ;  /* 0x00000001ff007807 */ /* 0x001fc60004000000 */
[----:B------:R-:W-:Y:S01]  /*99f0*/  IMAD R3, R2, -0x5, R5 ;  /* 0xfffffffb02037824 */ /* 0x000fe200078e0205 */
[----:B------:R-:W-:Y:S02]  /*9a00*/  ISETP.GE.U32.AND P0, PT, R35, UR4, PT ;  /* 0x0000000423007c0c */ /* 0x000fe4000bf06070 */
[----:B------:R-:W-:Y:S02]  /*9a10*/  LOP3.LUT R33, R33, R0, RZ, 0x3c, !PT ;  /* 0x0000000021217212 */ /* 0x000fe400078e3cff */
[----:B------:R0:W-:Y:S01]  /*9a20*/  STL [R1+0x2c], R3 ;  /* 0x00002c0301007387 */ /* 0x0001e20000100800 */
[----:B------:R-:W-:Y:S02]  /*9a30*/  ISETP.GE.U32.AND.EX P0, PT, R34, UR5, PT, P0 ;  /* 0x0000000522007c0c */ /* 0x000fe4000bf06100 */
[--C-:B------:R-:W-:Y:S02]  /*9a40*/  @P1 LOP3.LUT R33, R33, 0x1, R2.reuse, 0x78, !PT ;  /* 0x0000000121211812 */ /* 0x100fe400078e7802 */
[----:B------:R-:W-:-:S02]  /*9a50*/  PRMT R2, RZ, 0x7610, R2 ;  /* 0x00007610ff027816 */ /* 0x000fc40000000002 */
[----:B------:R-:W-:Y:S01]  /*9a60*/  PRMT R0, RZ, 0x7610, R0 ;  /* 0x00007610ff007816 */ /* 0x000fe20000000000 */
[----:B------:R1:W-:Y:S01]  /*9a70*/  STL [R1+0x24], R33 ;  /* 0x0000242101007387 */ /* 0x0003e20000100800 */
[----:B0-----:R-:W-:-:S05]  /*9a80*/  IMAD.MOV.U32 R3, RZ, RZ, -0x1 ;  /* 0xffffffffff037424 */ /* 0x001fca00078e00ff */
[----:B------:R1:W-:Y:S04]  /*9a90*/  STL [R1+0x8], R3 ;  /* 0x0000080301007387 */ /* 0x0003e80000100800 */
[----:B------:R1:W-:Y:S01]  /*9aa0*/  STL.S16 [R1+0x30], R2 ;  /* 0x0000300201007387 */ /* 0x0003e20000100600 */
[----:B------:R-:W-:Y:S05]  /*9ab0*/  @P0 BRA `(.L_x_182) ;  /* 0x00000004005c0947 */ /* 0x000fea0003800000 */
[----:B------:R-:W-:Y:S01]  /*9ac0*/  ULDC.64 UR4, c[0x0][0x628] ;  /* 0x00018a0000047ab9 */ /* 0x000fe20000000a00 */
[----:B------:R-:W0:Y:S01]  /*9ad0*/  S2R R8, SR_CTAID.X ;  /* 0x0000000000087919 */ /* 0x000e220000002500 */
[----:B------:R-:W-:Y:S01]  /*9ae0*/  ISETP.NE.U32.AND P0, PT, RZ, UR4, PT ;  /* 0x00000004ff007c0c */ /* 0x000fe2000bf05070 */
[----:B------:R-:W-:Y:S01]  /*9af0*/  ULDC UR7, c[0x0][0x630] ;  /* 0x00018c0000077ab9 */ /* 0x000fe20000000800 */
[----:B-1----:R-:W-:Y:S01]  /*9b00*/  IMAD.MOV.U32 R2, RZ, RZ, R35 ;  /* 0x000000ffff027224 */ /* 0x002fe200078e0023 */
[----:B------:R-:W1:Y:S01]  /*9b10*/  S2R R0, SR_CTAID.Y ;  /* 0x0000000000007919 */ /* 0x000e620000002600 */
[----:B------:R-:W-:Y:S01]  /*9b20*/  ISETP.NE.AND.EX P0, PT, RZ, UR5, PT, P0 ;  /* 0x00000005ff007c0c */ /* 0x000fe2000bf05300 */
[----:B------:R-:W-:-:S12]  /*9b30*/  IMAD.MOV.U32 R3, RZ, RZ, R34 ;  /* 0x000000ffff037224 */ /* 0x000fd800078e0022 */
[----:B------:R-:W-:Y:S05]  /*9b40*/  @!P0 BRA `(.L_x_183) ;  /* 0x0000000000288947 */ /* 0x000fea0003800000 */
[----:B------:R-:W-:Y:S02]  /*9b50*/  ULDC UR6, c[0x0][0x634] ;  /* 0x00018d0000067ab9 */ /* 0x000fe40000000800 */
[----:B------:R-:W-:-:S05]  /*9b60*/  IADD3 R7, P0, R35, UR6, RZ ;  /* 0x0000000623077c10 */ /* 0x000fca000ff1e0ff */
[----:B------:R-:W-:-:S04]  /*9b70*/  IMAD.X R9, RZ, RZ, R34, P0 ;  /* 0x000000ffff097224 */ /* 0x000fc800000e0622 */
[----:B------:R-:W-:-:S04]  /*9b80*/  IMAD.WIDE.U32 R4, R9, UR4, RZ ;  /* 0x0000000409047c25 */ /* 0x000fc8000f8e00ff */
[----:B------:R-:W-:-:S04]  /*9b90*/  IMAD.WIDE.U32 R4, P0, R7, UR5, R4 ;  /* 0x0000000507047c25 */ /* 0x000fc8000f800004 */
[----:B------:R-:W-:-:S04]  /*9ba0*/  IMAD.WIDE.U32 R6, R7, UR4, RZ ;  /* 0x0000000407067c25 */ /* 0x000fc8000f8e00ff */
[----:B------:R-:W-:Y:S01]  /*9bb0*/  IMAD.X R3, RZ, RZ, RZ, P0 ;  /* 0x000000ffff037224 */ /* 0x000fe200000e06ff */
[----:B------:R-:W-:Y:S01]  /*9bc0*/  IADD3 RZ, P0, R7, R4, RZ ;  /* 0x0000000407ff7210 */ /* 0x000fe20007f1e0ff */
[----:B------:R-:W-:-:S04]  /*9bd0*/  IMAD.MOV.U32 R2, RZ, RZ, R5 ;  /* 0x000000ffff027224 */ /* 0x000fc800078e0005 */
[----:B------:R-:W-:-:S08]  /*9be0*/  IMAD.WIDE.U32.X R2, R9, UR5, R2, P0 ;  /* 0x0000000509027c25 */ /* 0x000fd000080e0402 */
.L_x_183:
[--C-:B------:R-:W-:Y:S01]  /*9bf0*/  SHF.R.U64 R6, R2, UR7, R3.reuse ;  /* 0x0000000702067c19 */ /* 0x100fe20008001203 */
[----:B------:R-:W-:Y:S01]  /*9c00*/  ULDC.64 UR4, c[0x0][0x620] ;  /* 0x0001880000047ab9 */ /* 0x000fe20000000a00 */
[----:B------:R-:W-:Y:S01]  /*9c10*/  SHF.R.U32.HI R2, RZ, UR7, R3 ;  /* 0x00000007ff027c19 */ /* 0x000fe20008011603 */
[----:B------:R-:W-:Y:S01]  /*9c20*/  IMAD.MOV.U32 R3, RZ, RZ, R34 ;  /* 0x000000ffff037224 */ /* 0x000fe200078e0022 */
[----:B------:R-:W-:Y:S01]  /*9c30*/  IADD3 R5, P0, RZ, -R6, RZ ;  /* 0x80000006ff057210 */ /* 0x000fe20007f1e0ff */
[----:B------:R-:W2:Y:S01]  /*9c40*/  LDC R15, c[0x0][0x144] ;  /* 0x00005100ff0f7b82 */ /* 0x000ea20000000800 */
[----:B0-----:R-:W-:Y:S01]  /*9c50*/  I2FP.F32.U32 R7, R8 ;  /* 0x0000000800077245 */ /* 0x001fe20000201000 */
[----:B------:R-:W-:Y:S01]  /*9c60*/  ULDC.64 UR8, c[0x0][0x640] ;  /* 0x0001900000087ab9 */ /* 0x000fe20000000a00 */
[----:B------:R-:W-:Y:S01]  /*9c70*/  ULDC UR6, c[0x0][0x608] ;  /* 0x0001820000067ab9 */ /* 0x000fe20000000800 */
[----:B------:R-:W-:Y:S01]  /*9c80*/  IMAD.X R2, RZ, RZ, ~R2, P0 ;  /* 0x000000ffff027224 */ /* 0x000fe200000e0e02 */
[----:B------:R-:W-:-:S03]  /*9c90*/  ISETP.NE.U32.AND P0, PT, RZ, UR8, PT ;  /* 0x00000008ff007c0c */ /* 0x000fc6000bf05070 */
[----:B------:R-:W-:Y:S01]  /*9ca0*/  IMAD R4, R2, UR4, RZ ;  /* 0x0000000402047c24 */ /* 0x000fe2000f8e02ff */
[----:B------:R-:W0:Y:S01]  /*9cb0*/  LDC R9, c[0x0][0x148] ;  /* 0x00005200ff097b82 */ /* 0x000e220000000800 */
[----:B------:R-:W-:Y:S01]  /*9cc0*/  IMAD.MOV.U32 R2, RZ, RZ, R35 ;  /* 0x000000ffff027224 */ /* 0x000fe200078e0023 */
[----:B------:R-:W-:-:S03]  /*9cd0*/  ISETP.NE.AND.EX P0, PT, RZ, UR9, PT, P0 ;  /* 0x00000009ff007c0c */ /* 0x000fc6000bf05300 */
[----:B------:R-:W-:Y:S01]  /*9ce0*/  IMAD.WIDE.U32 R2, R5, UR4, R2 ;  /* 0x0000000405027c25 */ /* 0x000fe2000f8e0002 */
[----:B------:R-:W-:-:S03]  /*9cf0*/  ULDC UR4, c[0x0][0x150] ;  /* 0x0000540000047ab9 */ /* 0x000fc60000000800 */
[----:B------:R-:W-:Y:S02]  /*9d00*/  IMAD R5, R5, UR5, R4 ;  /* 0x0000000505057c24 */ /* 0x000fe4000f8e0204 */
[----:B------:R-:W-:Y:S01]  /*9d10*/  FMUL R4, R7, UR4 ;  /* 0x0000000407047c20 */ /* 0x000fe20008400000 */
[----:B------:R-:W-:Y:S01]  /*9d20*/  ULDC UR4, c[0x0][0x618] ;  /* 0x0001860000047ab9 */ /* 0x000fe20000000800 */
[----:B------:R-:W-:Y:S01]  /*9d30*/  ULDC UR5, c[0x0][0x154] ;  /* 0x0000550000057ab9 */ /* 0x000fe20000000800 */
[----:B------:R-:W-:-:S03]  /*9d40*/  IMAD.IADD R3, R3, 0x1, R5 ;  /* 0x0000000103037824 */ /* 0x000fc600078e0205 */
[----:B------:R-:W3:Y:S02]  /*9d50*/  F2I.U32.TRUNC.NTZ R4, R4 ;  /* 0x0000000400047305 */ /* 0x000ee4000020f000 */
[----:B------:R-:W-:Y:S02]  /*9d60*/  SHF.R.U64 R7, R2, UR4, R3 ;  /* 0x0000000402077c19 */ /* 0x000fe40008001203 */
[----:B-1----:R-:W-:-:S05]  /*9d70*/  I2FP.F32.U32 R2, R0 ;  /* 0x0000000000027245 */ /* 0x002fca0000201000 */
[----:B------:R-:W-:Y:S01]  /*9d80*/  FMUL R12, R2, UR5 ;  /* 0x00000005020c7c20 */ /* 0x000fe20008400000 */
[----:B------:R-:W-:Y:S01]  /*9d90*/  SHF.R.U32.HI R2, RZ, UR4, R3 ;  /* 0x00000004ff027c19 */ /* 0x000fe20008011603 */
[----:B------:R-:W-:-:S03]  /*9da0*/  ULDC UR4, c[0x0][0x658] ;  /* 0x0001960000047ab9 */ /* 0x000fc60000000800 */
[--C-:B------:R-:W-:Y:S01]  /*9db0*/  SHF.R.U64 R11, R7, UR6, R2.reuse ;  /* 0x00000006070b7c19 */ /* 0x100fe20008001202 */
[----:B------:R-:W1:Y:S01]  /*9dc0*/  F2I.U32.TRUNC.NTZ R12, R12 ;  /* 0x0000000c000c7305 */ /* 0x000e62000020f000 */
[----:B------:R-:W-:Y:S01]  /*9dd0*/  SHF.R.U32.HI R2, RZ, UR6, R2 ;  /* 0x00000006ff027c19 */ /* 0x000fe20008011602 */
[----:B---3--:R-:W-:-:S03]  /*9de0*/  IMAD.MOV R4, RZ, RZ, -R4 ;  /* 0x000000ffff047224 */ /* 0x008fc600078e0a04 */
[----:B------:R-:W-:Y:S01]  /*9df0*/  SHF.R.U64 R10, R11, UR4, R2 ;  /* 0x000000040b0a7c19 */ /* 0x000fe20008001202 */
[----:B--2---:R-:W-:Y:S01]  /*9e00*/  IMAD R8, R15, R4, R8 ;  /* 0x000000040f087224 */ /* 0x004fe200078e0208 */
[----:B------:R-:W-:-:S03]  /*9e10*/  SHF.R.U32.HI R13, RZ, UR4, R2 ;  /* 0x00000004ff0d7c19 */ /* 0x000fc60008011602 */
[----:B------:R-:W-:Y:S02]  /*9e20*/  IMAD.MOV.U32 R2, RZ, RZ, R10 ;  /* 0x000000ffff027224 */ /* 0x000fe400078e000a */
[----:B------:R-:W-:Y:S01]  /*9e30*/  IMAD.MOV.U32 R3, RZ, RZ, R13 ;  /* 0x000000ffff037224 */ /* 0x000fe200078e000d */
[----:B------:R-:W-:Y:S06]  /*9e40*/  @!P0 BRA `(.L_x_184) ;  /* 0x0000000000288947 */ /* 0x000fec0003800000 */
[----:B------:R-:W-:Y:S02]  /*9e50*/  ULDC UR4, c[0x0][0x64c] ;  /* 0x0001930000047ab9 */ /* 0x000fe40000000800 */
[----:B------:R-:W-:-:S05]  /*9e60*/  IADD3 R3, P0, R10, UR4, RZ ;  /* 0x000000040a037c10 */ /* 0x000fca000ff1e0ff */
[----:B------:R-:W-:-:S04]  /*9e70*/  IMAD.X R13, RZ, RZ, R13, P0 ;  /* 0x000000ffff0d7224 */ /* 0x000fc800000e060d */
[----:B------:R-:W-:-:S04]  /*9e80*/  IMAD.WIDE.U32 R4, R13, UR8, RZ ;  /* 0x000000080d047c25 */ /* 0x000fc8000f8e00ff */
[----:B------:R-:W-:-:S04]  /*9e90*/  IMAD.WIDE.U32 R4, P0, R3, UR9, R4 ;  /* 0x0000000903047c25 */ /* 0x000fc8000f800004 */
[----:B------:R-:W-:-:S04]  /*9ea0*/  IMAD.WIDE.U32 R2, R3, UR8, RZ ;  /* 0x0000000803027c25 */ /* 0x000fc8000f8e00ff */
[----:B------:R-:W-:Y:S01]  /*9eb0*/  IMAD.MOV.U32 R2, RZ, RZ, R5 ;  /* 0x000000ffff027224 */ /* 0x000fe200078e0005 */
[----:B------:R-:W-:Y:S01]  /*9ec0*/  IADD3 RZ, P1, R3, R4, RZ ;  /* 0x0000000403ff7210 */ /* 0x000fe20007f3e0ff */
[----:B------:R-:W-:-:S04]  /*9ed0*/  IMAD.X R3, RZ, RZ, RZ, P0 ;  /* 0x000000ffff037224 */ /* 0x000fc800000e06ff */
[----:B------:R-:W-:-:S08]  /*9ee0*/  IMAD.WIDE.U32.X R2, R13, UR9, R2, P1 ;  /* 0x000000090d027c25 */ /* 0x000fd000088e0402 */
.L_x_184:
[----:B------:R-:W2:Y:S01]  /*9ef0*/  LDC R4, c[0x0][0x65c] ;  /* 0x00019700ff047b82 */ /* 0x000ea20000000800 */
[----:B------:R-:W-:Y:S01]  /*9f00*/  ULDC UR4, c[0x0][0x648] ;  /* 0x0001920000047ab9 */ /* 0x000fe20000000800 */
[----:B------:R3:W-:Y:S01]  /*9f10*/  STL [R1+0x8], R6 ;  /* 0x0000080601007387 */ /* 0x0007e20000100800 */
[----:B------:R-:W-:Y:S01]  /*9f20*/  SHF.R.U64 R2, R2, UR4, R3 ;  /* 0x0000000402027c19 */ /* 0x000fe20008001203 */
[----:B-1----:R-:W-:Y:S01]  /*9f30*/  IMAD.MOV R12, RZ, RZ, -R12 ;  /* 0x000000ffff0c7224 */ /* 0x002fe200078e0a0c */
[----:B------:R-:W-:Y:S01]  /*9f40*/  LOP3.LUT R11, R11, UR38, RZ, 0xc0, !PT ;  /* 0x000000260b0b7c12 */ /* 0x000fe2000f8ec0ff */
[----:B------:R-:W-:Y:S01]  /*9f50*/  ULDC UR4, c[0x0][0x638] ;  /* 0x00018e0000047ab9 */ /* 0x000fe20000000800 */
[----:B------:R-:W-:Y:S01]  /*9f60*/  LOP3.LUT R17, R7, UR39, RZ, 0xc0, !PT ;  /* 0x0000002707117c12 */ /* 0x000fe2000f8ec0ff */
[----:B------:R-:W-:Y:S01]  /*9f70*/  IMAD.MOV R3, RZ, RZ, -R2 ;  /* 0x000000ffff037224 */ /* 0x000fe200078e0a02 */
[----:B------:R-:W-:Y:S01]  /*9f80*/  ULDC UR5, c[0x0][0x610] ;  /* 0x0001840000057ab9 */ /* 0x000fe20000000800 */
[----:B------:R-:W-:-:S02]  /*9f90*/  IMAD R11, R2, UR37, R11 ;  /* 0x00000025020b7c24 */ /* 0x000fc4000f8e020b */
[----:B------:R-:W-:Y:S01]  /*9fa0*/  IMAD R10, R3, UR4, R10 ;  /* 0x00000004030a7c24 */ /* 0x000fe2000f8e020a */
[----:B------:R-:W-:-:S03]  /*9fb0*/  ULDC UR4, c[0x0][0x600] ;  /* 0x0001800000047ab9 */ /* 0x000fc60000000800 */
[----:B------:R-:W-:Y:S01]  /*9fc0*/  IMAD R17, R10, UR4, R17 ;  /* 0x000000040a117c24 */ /* 0x000fe2000f8e0211 */
[----:B--2---:R-:W-:-:S13]  /*9fd0*/  ISETP.NE.AND P0, PT, R4, 0x1, PT ;  /* 0x000000010400780c */ /* 0x004fda0003f05270 */
[----:B0-----:R-:W-:Y:S02]  /*9fe0*/  @P0 IMAD R8, R9, R12, R0 ;  /* 0x0000000c09080224 */ /* 0x001fe400078e0200 */
[----:B------:R-:W-:Y:S02]  /*9ff0*/  IMAD.MOV.U32 R0, RZ, RZ, 0x1 ;  /* 0x00000001ff007424 */ /* 0x000fe400078e00ff */
[----:B------:R-:W-:-:S05]  /*a000*/  IMAD R8, R11, UR5, R8 ;  /* 0x000000050b087c24 */ /* 0x000fca000f8e0208 */
[----:B------:R-:W-:Y:S02]  /*a010*/  SEL R16, R17, R8, !P0 ;  /* 0x0000000811107207 */ /* 0x000fe40004000000 */
[----:B---3--:R-:W-:-:S07]  /*a020*/  SEL R17, R8, R17, !P0 ;  /* 0x0000001108117207 */ /* 0x008fce0004000000 */
.L_x_182:
[----:B------:R-:W-:Y:S05]  /*a030*/  BSYNC B0 ;  /* 0x0000000000007941 */ /* 0x000fea0003800000 */
.L_x_181:
[----:B------:R-:W-:-:S13]  /*a040*/  LOP3.LUT P0, RZ, R0, 0xff, RZ, 0xc0, !PT ;  /* 0x000000ff00ff7812 */ /* 0x000fda000780c0ff */
[----:B------:R-:W-:Y:S05]  /*a050*/  @P0 BRA `(.L_x_185) ;  /* 0xffffffe400cc0947 */ /* 0x000fea000383ffff */
[----:B------:R-:W-:Y:S05]  /*a060*/  BSYNC B7 ;  /* 0x0000000000077941 */ /* 0x000fea0003800000 */
.L_x_171:
[----:B------:R-:W-:-:S03]  /*a070*/  UMOV UR4, 0xffffffff ;  /* 0xffffffff00047882 */ /* 0x000fc60000000000 */
[----:B------:R-:W-:Y:S05]  /*a080*/  BRA.DIV UR4, `(.L_x_186) ;  /* 0x0000000604747947 */ /* 0x000fea000b800000 */
[----:B------:R-:W-:-:S13]  /*a090*/  ELECT P6, URZ, PT ;  /* 0x00000000003f782f */ /* 0x000fda00038c0000 */
.L_x_203:
[----:B------:R-:W-:Y:S04]  /*a0a0*/  BSSY B0, `(.L_x_187) ;  /* 0x0000037000007945 */ /* 0x000fe80003800000 */
[----:B------:R-:W-:Y:S05]  /*a0b0*/  @!P6 BRA `(.L_x_188) ;  /* 0x0000000000d4e947 */ /* 0x000fea0003800000 */
[----:B------:R-:W2:Y:S02]  /*a0c0*/  LDL.LU R0, [R1+0x14] ;  /* 0x0000140001007983 */ /* 0x000ea40000300800 */
[----:B--2---:R-:W-:-:S04]  /*a0d0*/  LOP3.LUT R0, R0, 0x2, RZ, 0xfc, !PT ;  /* 0x0000000200007812 */ /* 0x004fc800078efcff */
[----:B------:R-:W-:-:S13]  /*a0e0*/  ISETP.NE.AND P0, PT, R0, 0x3, PT ;  /* 0x000000030000780c */ /* 0x000fda0003f05270 */
[----:B------:R-:W-:Y:S05]  /*a0f0*/  @!P0 BRA `(.L_x_189) ;  /* 0x0000000000048947 */ /* 0x000fea0003800000 */
[----:B------:R-:W-:Y:S01]  /*a100*/  BPT.TRAP 0x1 ;  /* 0x000000040000795c */ /* 0x000fe20000300000 */
.L_x_189:
[----:B-1----:R-:W2:Y:S04]  /*a110*/  LDL.LU R2, [R1+0x2c] ;  /* 0x00002c0001027983 */ /* 0x002ea80000300800 */
[----:B------:R-:W3:Y:S01]  /*a120*/  LDL.LU R5, [R1+0x24] ;  /* 0x0000240001057983 */ /* 0x000ee20000300800 */
[----:B------:R-:W-:Y:S01]  /*a130*/  MOV R0, 0x400 ;  /* 0x0000040000007802 */ /* 0x000fe20000000f00 */
[----:B------:R-:W0:Y:S03]  /*a140*/  S2R R3, SR_CgaCtaId ;  /* 0x0000000000037919 */ /* 0x000e260000008800 */
[----:B0-----:R-:W-:-:S05]  /*a150*/  LEA R0, R3, R0, 0x18 ;  /* 0x0000000003007211 */ /* 0x001fca00078ec0ff */
[----:B------:R-:W-:-:S04]  /*a160*/  VIADD R0, R0, 0x28 ;  /* 0x0000002800007836 */ /* 0x000fc80000000000 */
[C---:B--2---:R-:W-:Y:S02]  /*a170*/  IMAD R7, R2.reuse, 0x8, R0 ;  /* 0x0000000802077824 */ /* 0x044fe400078e0200 */
[----:B------:R-:W-:Y:S01]  /*a180*/  VIADD R2, R2, 0x1 ;  /* 0x0000000102027836 */ /* 0x000fe20000000000 */
[----:B---3--:R-:W-:-:S04]  /*a190*/  SHF.L.U32 R4, R5, 0x1f, RZ ;  /* 0x0000001f05047819 */ /* 0x008fc800000006ff */
[C---:B------:R-:W-:Y:S01]  /*a1a0*/  ISETP.NE.AND P1, PT, R2.reuse, 0x5, PT ;  /* 0x000000050200780c */ /* 0x040fe20003f25270 */
[----:B------:R-:W0:Y:S03]  /*a1b0*/  SYNCS.PHASECHK.TRANS64.TRYWAIT P0, [R7+URZ], R4 ;  /* 0x00000004070075a7 */ /* 0x000e26000800017f */
[----:B------:R-:W-:Y:S02]  /*a1c0*/  SEL R3, RZ, 0x1, P1 ;  /* 0x00000001ff037807 */ /* 0x000fe40000800000 */
[----:B------:R-:W-:Y:S02]  /*a1d0*/  SEL R9, R2, RZ, P1 ;  /* 0x000000ff02097207 */ /* 0x000fe40000800000 */
[----:B------:R-:W-:-:S03]  /*a1e0*/  LOP3.LUT R6, R5, R3, RZ, 0x3c, !PT ;  /* 0x0000000305067212 */ /* 0x000fc600078e3cff */
[----:B------:R-:W-:Y:S01]  /*a1f0*/  IMAD R8, R9, 0x8, R0 ;  /* 0x0000000809087824 */ /* 0x000fe200078e0200 */
[----:B------:R-:W-:Y:S01]  /*a200*/  SHF.L.U32 R5, R6, 0x1f, RZ ;  /* 0x0000001f06057819 */ /* 0x000fe200000006ff */
[----:B0-----:R-:W-:Y:S06]  /*a210*/  @!P0 BRA `(.L_x_190) ;  /* 0x0000000400308947 */ /* 0x001fec0003800000 */
.L_x_204:
[----:B------:R-:W1:Y:S01]  /*a220*/  SYNCS.PHASECHK.TRANS64.TRYWAIT P0, [R8+URZ], R5 ;  /* 0x00000005080075a7 */ /* 0x000e62000800017f */
[----:B------:R-:W-:-:S05]  /*a230*/  VIADD R2, R9, 0x1 ;  /* 0x0000000109027836 */ /* 0x000fca0000000000 */
[----:B------:R-:W-:-:S04]  /*a240*/  ISETP.NE.AND P1, PT, R2, 0x5, PT ;  /* 0x000000050200780c */ /* 0x000fc80003f25270 */
[----:B------:R-:W-:Y:S02]  /*a250*/  SEL R3, RZ, 0x1, P1 ;  /* 0x00000001ff037807 */ /* 0x000fe40000800000 */
[----:B0-----:R-:W-:Y:S02]  /*a260*/  SEL R7, R2, RZ, P1 ;  /* 0x000000ff02077207 */ /* 0x001fe40000800000 */
[----:B------:R-:W-:-:S03]  /*a270*/  LOP3.LUT R6, R6, R3, RZ, 0x3c, !PT ;  /* 0x0000000306067212 */ /* 0x000fc600078e3cff */
[----:B------:R-:W-:Y:S01]  /*a280*/  IMAD R9, R7, 0x8, R0 ;  /* 0x0000000807097824 */ /* 0x000fe200078e0200 */
[----:B------:R-:W-:Y:S01]  /*a290*/  SHF.L.U32 R4, R6, 0x1f, RZ ;  /* 0x0000001f06047819 */ /* 0x000fe200000006ff */
[----:B-1----:R-:W-:Y:S06]  /*a2a0*/  @!P0 BRA `(.L_x_191) ;  /* 0x0000000400208947 */ /* 0x002fec0003800000 */
.L_x_205:
[----:B------:R-:W1:Y:S01]  /*a2b0*/  SYNCS.PHASECHK.TRANS64.TRYWAIT P0, [R9+URZ], R4 ;  /* 0x00000004090075a7 */ /* 0x000e62000800017f */
[----:B------:R-:W-:-:S05]  /*a2c0*/  VIADD R2, R7, 0x1 ;  /* 0x0000000107027836 */ /* 0x000fca0000000000 */
[----:B------:R-:W-:-:S04]  /*a2d0*/  ISETP.NE.AND P1, PT, R2, 0x5, PT ;  /* 0x000000050200780c */ /* 0x000fc80003f25270 */
[----:B------:R-:W-:Y:S02]  /*a2e0*/  SEL R3, RZ, 0x1, P1 ;  /* 0x00000001ff037807 */ /* 0x000fe40000800000 */
[----:B------:R-:W-:Y:S02]  /*a2f0*/  SEL R7, R2, RZ, P1 ;  /* 0x000000ff02077207 */ /* 0x000fe40000800000 */
[----:B------:R-:W-:-:S03]  /*a300*/  LOP3.LUT R11, R6, R3, RZ, 0x3c, !PT ;  /* 0x00000003060b7212 */ /* 0x000fc600078e3cff */
[----:B------:R-:W-:Y:S01]  /*a310*/  IMAD R6, R7, 0x8, R0 ;  /* 0x0000000807067824 */ /* 0x000fe200078e0200 */
[----:B0-----:R-:W-:Y:S01]  /*a320*/  SHF.L.U32 R5, R11, 0x1f, RZ ;  /* 0x0000001f0b057819 */ /* 0x001fe200000006ff */
[----:B-1----:R-:W-:Y:S06]  /*a330*/  @!P0 BRA `(.L_x_192) ;  /* 0x0000000400108947 */ /* 0x002fec0003800000 */
.L_x_206:
[----:B------:R-:W1:Y:S01]  /*a340*/  SYNCS.PHASECHK.TRANS64.TRYWAIT P0, [R6+URZ], R5 ;  /* 0x00000005060075a7 */ /* 0x000e62000800017f */
[----:B------:R-:W-:-:S05]  /*a350*/  VIADD R2, R7, 0x1 ;  /* 0x0000000107027836 */ /* 0x000fca0000000000 */
[----:B------:R-:W-:-:S04]  /*a360*/  ISETP.NE.AND P1, PT, R2, 0x5, PT ;  /* 0x000000050200780c */ /* 0x000fc80003f25270 */
[----:B0-----:R-:W-:Y:S02]  /*a370*/  SEL R4, RZ, 0x1, P1 ;  /* 0x00000001ff047807 */ /* 0x001fe40000800000 */
[----:B------:R-:W-:Y:S02]  /*a380*/  SEL R3, R2, RZ, P1 ;  /* 0x000000ff02037207 */ /* 0x000fe40000800000 */
[----:B------:R-:W-:Y:S01]  /*a390*/  LOP3.LUT R4, R11, R4, RZ, 0x3c, !PT ;  /* 0x000000040b047212 */ /* 0x000fe200078e3cff */
[----:B-1----:R-:W-:Y:S06]  /*a3a0*/  @!P0 BRA `(.L_x_193) ;  /* 0x0000000400088947 */ /* 0x002fec0003800000 */
.L_x_207:
[----:B------:R-:W-:Y:S01]  /*a3b0*/  IMAD R3, R3, 0x8, R0 ;  /* 0x0000000803037824 */ /* 0x000fe200078e0200 */
[----:B------:R-:W-:-:S07]  /*a3c0*/  SHF.L.U32 R0, R4, 0x1f, RZ ;  /* 0x0000001f04007819 */ /* 0x000fce00000006ff */
.L_x_194:
[----:B-1----:R1:W2:Y:S02]  /*a3d0*/  SYNCS.PHASECHK.TRANS64.TRYWAIT P0, [R3+URZ], R0 ;  /* 0x00000000030075a7 */ /* 0x0022a4000800017f */
[----:B--2---:R-:W-:Y:S05]  /*a3e0*/  @!P0 NANOSLEEP.SYNCS 0x989680 ;  /* 0x009896800000895d */ /* 0x004fea0003900000 */
[----:B------:R-:W2:Y:S02]  /*a3f0*/  @!P0 SYNCS.PHASECHK.TRANS64 P0, [R3+URZ], R0 ;  /* 0x00000000030085a7 */ /* 0x000ea4000800007f */
[----:B--2---:R-:W-:Y:S05]  /*a400*/  @!P0 BRA `(.L_x_194) ;  /* 0xfffffffc00f08947 */ /* 0x004fea000383ffff */
.L_x_188:
[----:B------:R-:W-:Y:S05]  /*a410*/  BSYNC B0 ;  /* 0x0000000000007941 */ /* 0x000fea0003800000 */
.L_x_187:
[----:B------:R-:W-:Y:S05]  /*a420*/  EXIT ;  /* 0x000000000000794d */ /* 0x000fea0003800000 */
.L_x_16:
[----:B------:R-:W-:Y:S02]  /*a430*/  IMAD.MOV.U32 R12, RZ, RZ, RZ ;  /* 0x000000ffff0c7224 */ /* 0x000fe400078e00ff */
[----:B------:R-:W-:Y:S02]  /*a440*/  IMAD.MOV.U32 R11, RZ, RZ, 0x1f ;  /* 0x0000001fff0b7424 */ /* 0x000fe400078e00ff */
[----:B------:R-:W-:-:S07]  /*a450*/  IMAD.MOV.U32 R15, RZ, RZ, -0x1 ;  /* 0xffffffffff0f7424 */ /* 0x000fce00078e00ff */
[----:B-----5:R-:W-:Y:S05]  /*a460*/  WARPSYNC.COLLECTIVE R15, `(.L_x_195) ;  /* 0x000000000f087348 */ /* 0x020fea0003c00000 */
[----:B------:R0:W1:Y:S02]  /*a470*/  SHFL.IDX P6, R14, R13, R12, R11 ;  /* 0x0000000c0d0e7389 */ /* 0x00006400000c000b */
[----:B01---5:R-:W-:Y:S01]  /*a480*/  ENDCOLLECTIVE ;  /* 0x000000000000791b */ /* 0x023fe20003800000 */
.L_x_195:
[----:B------:R-:W-:Y:S05]  /*a490*/  BRA `(.L_x_196) ;  /* 0xffffff6c00d87947 */ /* 0x000fea000383ffff */
.L_x_20:
[----:B-1----:R1:W2:Y:S02]  /*a4a0*/  SYNCS.PHASECHK.TRANS64.TRYWAIT P1, [R3+URZ], R0 ;  /* 0x00000000030075a7 */ /* 0x0022a4000802017f */
[----:B--2---:R-:W-:Y:S05]  /*a4b0*/  @!P1 NANOSLEEP.SYNCS 0x989680 ;  /* 0x009896800000995d */ /* 0x004fea0003900000 */
[----:B------:R-:W2:Y:S02]  /*a4c0*/  @!P1 SYNCS.PHASECHK.TRANS64 P1, [R3+URZ], R0 ;  /* 0x00000000030095a7 */ /* 0x000ea4000802007f */
[----:B--2---:R-:W-:Y:S05]  /*a4d0*/  @!P1 BRA `(.L_x_20) ;  /* 0xfffffffc00f09947 */ /* 0x004fea000383ffff */
[----:B------:R-:W-:Y:S05]  /*a4e0*/  BRA `(.L_x_19) ;  /* 0xffffff6c00f47947 */ /* 0x000fea000383ffff */
.L_x_25:
[----:B0-----:R0:W1:Y:S02]  /*a4f0*/  SYNCS.PHASECHK.TRANS64.TRYWAIT P1, [R2+URZ], R11 ;  /* 0x0000000b020075a7 */ /* 0x001064000802017f */
[----:B-1----:R-:W-:Y:S05]  /*a500*/  @!P1 NANOSLEEP.SYNCS 0x989680 ;  /* 0x009896800000995d */ /* 0x002fea0003900000 */
[----:B------:R-:W1:Y:S02]  /*a510*/  @!P1 SYNCS.PHASECHK.TRANS64 P1, [R2+URZ], R11 ;  /* 0x0000000b020095a7 */ /* 0x000e64000802007f */
[----:B-1----:R-:W-:Y:S05]  /*a520*/  @!P1 BRA `(.L_x_25) ;  /* 0xfffffffc00f09947 */ /* 0x002fea000383ffff */
[----:B------:R-:W-:Y:S05]  /*a530*/  BRA `(.L_x_24) ;  /* 0xffffff7400ac7947 */ /* 0x000fea000383ffff */
.L_x_33:
[----:B0-----:R0:W1:Y:S02]  /*a540*/  SYNCS.PHASECHK.TRANS64.TRYWAIT P1, [R12+URZ], R13 ;  /* 0x0000000d0c0075a7 */ /* 0x001064000802017f */
[----:B-1----:R-:W-:Y:S05]  /*a550*/  @!P1 NANOSLEEP.SYNCS 0x989680 ;  /* 0x009896800000995d */ /* 0x002fea0003900000 */
[----:B------:R-:W1:Y:S02]  /*a560*/  @!P1 SYNCS.PHASECHK.TRANS64 P1, [R12+URZ], R13 ;  /* 0x0000000d0c0095a7 */ /* 0x000e64000802007f */
[----:B-1----:R-:W-:Y:S05]  /*a570*/  @!P1 BRA `(.L_x_33) ;  /* 0xfffffffc00f09947 */ /* 0x002fea000383ffff */
[----:B------:R-:W-:Y:S05]  /*a580*/  BRA `(.L_x_32) ;  /* 0xffffff7c00887947 */ /* 0x000fea000383ffff */
.L_x_172:
[----:B------:R-:W-:Y:S01]  /*a590*/  BSSY B0, `(.L_x_197) ;  /* 0x0000006000007945 */ /* 0x000fe20003800000 */
[----:B------:R-:W-:-:S07]  /*a5a0*/  IMAD.MOV.U32 R15, RZ, RZ, -0x1 ;  /* 0xffffffffff0f7424 */ /* 0x000fce00078e00ff */
[----:B-1----:R-:W-:Y:S05]  /*a5b0*/  WARPSYNC.COLLECTIVE R15, `(.L_x_198) ;  /* 0x000000000f0c7348 */ /* 0x002fea0003c00000 */
[----:B------:R-:W-:Y:S02]  /*a5c0*/  ELECT P6, UR62, PT ;  /* 0x00000000003e782f */ /* 0x000fe400038c0000 */
[----:B------:R-:W-:Y:S01]  /*a5d0*/  MOV R14, UR62 ;  /* 0x0000003e000e7c02 */ /* 0x000fe20008000f00 */
[----:B-1----:R-:W-:Y:S10]  /*a5e0*/  ENDCOLLECTIVE ;  /* 0x000000000000791b */ /* 0x002ff40003800000 */
.L_x_198:
[----:B------:R-:W-:Y:S05]  /*a5f0*/  BSYNC B0 ;  /* 0x0000000000007941 */ /* 0x000fea0003800000 */
.L_x_197:
[----:B------:R-:W-:Y:S05]  /*a600*/  BRA `(.L_x_199) ;  /* 0xffffffe0006c7947 */ /* 0x000fea000383ffff */
.L_x_177:
[----:B0-----:R0:W1:Y:S02]  /*a610*/  SYNCS.PHASECHK.TRANS64.TRYWAIT P0, [R36+URZ+0x28], R37 ;  /* 0x00002825240075a7 */ /* 0x001064000800017f */
[----:B-1----:R-:W-:Y:S05]  /*a620*/  @!P0 NANOSLEEP.SYNCS 0x989680 ;  /* 0x009896800000895d */ /* 0x002fea0003900000 */
[----:B------:R-:W1:Y:S02]  /*a630*/  @!P0 SYNCS.PHASECHK.TRANS64 P0, [R36+URZ+0x28], R37 ;  /* 0x00002825240085a7 */ /* 0x000e64000800007f */
[----:B-1----:R-:W-:Y:S05]  /*a640*/  @!P0 BRA `(.L_x_177) ;  /* 0xfffffffc00f08947 */ /* 0x002fea000383ffff */
[----:B------:R-:W-:Y:S05]  /*a650*/  BRA `(.L_x_200) ;  /* 0xffffffe400cc7947 */ /* 0x000fea000383ffff */
.L_x_186:
[----:B------:R-:W-:Y:S01]  /*a660*/  BSSY B0, `(.L_x_201) ;  /* 0x0000006000007945 */ /* 0x000fe20003800000 */
[----:B------:R-:W-:-:S07]  /*a670*/  IMAD.MOV.U32 R15, RZ, RZ, -0x1 ;  /* 0xffffffffff0f7424 */ /* 0x000fce00078e00ff */
[----:B-1----:R-:W-:Y:S05]  /*a680*/  WARPSYNC.COLLECTIVE R15, `(.L_x_202) ;  /* 0x000000000f0c7348 */ /* 0x002fea0003c00000 */
[----:B------:R-:W-:Y:S02]  /*a690*/  ELECT P6, UR62, PT ;  /* 0x00000000003e782f */ /* 0x000fe400038c0000 */
[----:B------:R-:W-:Y:S01]  /*a6a0*/  MOV R14, UR62 ;  /* 0x0000003e000e7c02 */ /* 0x000fe20008000f00 */
[----:B-1----:R-:W-:Y:S10]  /*a6b0*/  ENDCOLLECTIVE ;  /* 0x000000000000791b */ /* 0x002ff40003800000 */
.L_x_202:
[----:B------:R-:W-:Y:S05]  /*a6c0*/  BSYNC B0 ;  /* 0x0000000000007941 */ /* 0x000fea0003800000 */
.L_x_201:
[----:B------:R-:W-:Y:S05]  /*a6d0*/  BRA `(.L_x_203) ;  /* 0xfffffff800707947 */ /* 0x000fea000383ffff */
.L_x_190:
[----:B0-----:R0:W1:Y:S02]  /*a6e0*/  SYNCS.PHASECHK.TRANS64.TRYWAIT P0, [R7+URZ], R4 ;  /* 0x00000004070075a7 */ /* 0x001064000800017f */
[----:B-1----:R-:W-:Y:S05]  /*a6f0*/  @!P0 NANOSLEEP.SYNCS 0x989680 ;  /* 0x009896800000895d */ /* 0x002fea0003900000 */
[----:B------:R-:W1:Y:S02]  /*a700*/  @!P0 SYNCS.PHASECHK.TRANS64 P0, [R7+URZ], R4 ;  /* 0x00000004070085a7 */ /* 0x000e64000800007f */
[----:B-1----:R-:W-:Y:S05]  /*a710*/  @!P0 BRA `(.L_x_190) ;  /* 0xfffffffc00f08947 */ /* 0x002fea000383ffff */
[----:B------:R-:W-:Y:S05]  /*a720*/  BRA `(.L_x_204) ;  /* 0xfffffff800bc7947 */ /* 0x000fea000383ffff */
.L_x_191:
[----:B0-----:R0:W1:Y:S02]  /*a730*/  SYNCS.PHASECHK.TRANS64.TRYWAIT P0, [R8+URZ], R5 ;  /* 0x00000005080075a7 */ /* 0x001064000800017f */
[----:B-1----:R-:W-:Y:S05]  /*a740*/  @!P0 NANOSLEEP.SYNCS 0x989680 ;  /* 0x009896800000895d */ /* 0x002fea0003900000 */
[----:B------:R-:W1:Y:S02]  /*a750*/  @!P0 SYNCS.PHASECHK.TRANS64 P0, [R8+URZ], R5 ;  /* 0x00000005080085a7 */ /* 0x000e64000800007f */
[----:B-1----:R-:W-:Y:S05]  /*a760*/  @!P0 BRA `(.L_x_191) ;  /* 0xfffffffc00f08947 */ /* 0x002fea000383ffff */
[----:B------:R-:W-:Y:S05]  /*a770*/  BRA `(.L_x_205) ;  /* 0xfffffff800cc7947 */ /* 0x000fea000383ffff */
.L_x_192:
[----:B0-----:R0:W1:Y:S02]  /*a780*/  SYNCS.PHASECHK.TRANS64.TRYWAIT P0, [R9+URZ], R4 ;  /* 0x00000004090075a7 */ /* 0x001064000800017f */
[----:B-1----:R-:W-:Y:S05]  /*a790*/  @!P0 NANOSLEEP.SYNCS 0x989680 ;  /* 0x009896800000895d */ /* 0x002fea0003900000 */
[----:B------:R-:W1:Y:S02]  /*a7a0*/  @!P0 SYNCS.PHASECHK.TRANS64 P0, [R9+URZ], R4 ;  /* 0x00000004090085a7 */ /* 0x000e64000800007f */
[----:B-1----:R-:W-:Y:S05]  /*a7b0*/  @!P0 BRA `(.L_x_192) ;  /* 0xfffffffc00f08947 */ /* 0x002fea000383ffff */
[----:B------:R-:W-:Y:S05]  /*a7c0*/  BRA `(.L_x_206) ;  /* 0xfffffff800dc7947 */ /* 0x000fea000383ffff */
.L_x_193:
[----:B0-----:R0:W1:Y:S02]  /*a7d0*/  SYNCS.PHASECHK.TRANS64.TRYWAIT P0, [R6+URZ], R5 ;  /* 0x00000005060075a7 */ /* 0x001064000800017f */
[----:B-1----:R-:W-:Y:S05]  /*a7e0*/  @!P0 NANOSLEEP.SYNCS 0x989680 ;  /* 0x009896800000895d */ /* 0x002fea0003900000 */
[----:B------:R-:W1:Y:S02]  /*a7f0*/  @!P0 SYNCS.PHASECHK.TRANS64 P0, [R6+URZ], R5 ;  /* 0x00000005060085a7 */ /* 0x000e64000800007f */
[----:B-1----:R-:W-:Y:S05]  /*a800*/  @!P0 BRA `(.L_x_193) ;  /* 0xfffffffc00f08947 */ /* 0x002fea000383ffff */
[----:B------:R-:W-:Y:S05]  /*a810*/  BRA `(.L_x_207) ;  /* 0xfffffff800e47947 */ /* 0x000fea000383ffff */
.L_x_208:
[----:B------:R-:W-:-:S00]  /*a820*/  BRA `(.L_x_208) ;  /* 0xfffffffc00fc7947 */ /* 0x000fc0000383ffff */
[----:B------:R-:W-:-:S00]  /*a830*/  NOP ;  /* 0x0000000000007918 */ /* 0x000fc00000000000 */
        /* <DEDUP_REMOVED lines=12> */
.L_x_209:


//--------------------- .nv.global.init           --------------------------
	.section	.nv.global.init,"aw",@progbits
.nv.global.init:
	.type		$str$24,@object
	.size		$str$24,($str$25 - $str$24)
$str$24:
        /*0000*/ 	.byte	0x28, 0x61, 0x64, 0x64, 0x72, 0x65, 0x73, 0x73, 0x20, 0x26, 0x20, 0x6d, 0x61, 0x73, 0x6b, 0x29
        /*0010*/ 	.byte	0x20, 0x3d, 0x3d, 0x20, 0x30, 0x00
	.type		$str$25,@object
	.size		$str$25,(__unnamed_1 - $str$25)
$str$25:
        /*0016*/ 	.byte	0x2f, 0x74, 0x6d, 0x70, 0x2f, 0x63, 0x75, 0x74, 0x6c, 0x61, 0x73, 0x73, 0x5f, 0x73, 0x77, 0x65
        /*0026*/ 	.byte	0x65, 0x70, 0x5f, 0x73, 0x72, 0x63, 0x2f, 0x69, 0x6e, 0x63, 0x6c, 0x75, 0x64, 0x65, 0x2f, 0x63
        /*0036*/ 	.byte	0x75, 0x74, 0x65, 0x2f, 0x70, 0x6f, 0x69, 0x6e, 0x74, 0x65, 0x72, 0x5f, 0x66, 0x6c, 0x61, 0x67
        /*0046*/ 	.byte	0x67, 0x65, 0x64, 0x2e, 0x68, 0x70, 0x70, 0x00
	.type		__unnamed_1,@object
	.size		__unnamed_1,(__unnamed_2 - __unnamed_1)
__unnamed_1:
        /* <DEDUP_REMOVED lines=28> */
        /*020e*/ 	.byte	0x38, 0x31, 0x39, 0x32, 0x3e, 0x3e, 0x3e, 0x3e, 0x3e, 0x20, 0x26, 0x5d, 0x00
	.type		__unnamed_2,@object
	.size		__unnamed_2,(.L_1 - __unnamed_2)
__unnamed_2:
        /* <DEDUP_REMOVED lines=29> */
.L_1:


//--------------------- .nv.shared._ZN7cutlass13device_kernelINS_4gemm6kernel13GemmUniversalIN4cute5tupleIJiiiiEEENS1_10collective13CollectiveMmaINS1_39MainloopSm90TmaGmmaRmemAWarpSpecializedILi5ENS5_IJNS4_1CILi1EEESB_SB_EEENS1_35KernelTmaWarpSpecializedCooperativeEEENS5_IJNSA_ILi256EEENSA_ILi64EEENSA_ILi32EEEEEENS_10tfloat32_tENS5_IJlSB_lEEESJ_NS5_IJSB_llEEENS4_8TiledMMAINS4_8MMA_AtomIJNS4_4SM904GMMA29MMA_64x64x8_F32TF32TF32_RS_TNILNSP_7ScaleInE1ELSR_1EEEEEENS4_6LayoutINS5_IJNSA_ILi2EEESB_SB_EEENS5_IJSB_NSA_ILi0EEESX_EEEEENS5_IJNS4_10UnderscoreES10_S10_EEEEENS4_13SM90_TMA_LOADENS4_14ComposedLayoutINS4_7SwizzleILi3ELi4ELi3EEENS4_18smem_ptr_flag_bitsILi32EEENSU_INS5_IJNSA_ILi8EEESH_EEENS5_IJSH_SB_EEEEEEEvNS4_8identityES13_NS14_INS15_ILi1ELi4ELi3EEES18_NSU_INS5_IJS19_S19_EEENS5_IJSB_S19_EEEEEEENS4_9Copy_AtomIJNS4_39AutoVectorizingCopyWithAssumedAlignmentILi128EEESJ_EEES1E_EENS_8epilogue10collective6detail29Sm90TmaWarpSpecializedAdapterINS1Q_15DefaultEpilogueISJ_SK_SK_NS1P_6thread17LinearCombinationISJ_Li1EffLNS1U_9ScaleType4KindE0ELNS_15FloatRoundStyleE2ESJ_EENS1_15EpilogueDefaultEEEEEvvEEEEvNT_6ParamsE --------------------------
	.section	.nv.shared._ZN7cutlass13device_kernelINS_4gemm6kernel13GemmUniversalIN4cute5tupleIJiiiiEEENS1_10collective13CollectiveMmaINS1_39MainloopSm90TmaGmmaRmemAWarpSpecializedILi5ENS5_IJNS4_1CILi1EEESB_SB_EEENS1_35KernelTmaWarpSpecializedCooperativeEEENS5_IJNSA_ILi256EEENSA_ILi64EEENSA_ILi32EEEEEENS_10tfloat32_tENS5_IJlSB_lEEESJ_NS5_IJSB_llEEENS4_8TiledMMAINS4_8MMA_AtomIJNS4_4SM904GMMA29MMA_64x64x8_F32TF32TF32_RS_TNILNSP_7ScaleInE1ELSR_1EEEEEENS4_6LayoutINS5_IJNSA_ILi2EEESB_SB_EEENS5_IJSB_NSA_ILi0EEESX_EEEEENS5_IJNS4_10UnderscoreES10_S10_EEEEENS4_13SM90_TMA_LOADENS4_14ComposedLayoutINS4_7SwizzleILi3ELi4ELi3EEENS4_18smem_ptr_flag_bitsILi32EEENSU_INS5_IJNSA_ILi8EEESH_EEENS5_IJSH_SB_EEEEEEEvNS4_8identityES13_NS14_INS15_ILi1ELi4ELi3EEES18_NSU_INS5_IJS19_S19_EEENS5_IJSB_S19_EEEEEEENS4_9Copy_AtomIJNS4_39AutoVectorizingCopyWithAssumedAlignmentILi128EEESJ_EEES1E_EENS_8epilogue10collective6detail29Sm90TmaWarpSpecializedAdapterINS1Q_15DefaultEpilogueISJ_SK_SK_NS1P_6thread17LinearCombinationISJ_Li1EffLNS1U_9ScaleType4KindE0ELNS_15FloatRoundStyleE2ESJ_EENS1_15EpilogueDefaultEEEEEvvEEEEvNT_6ParamsE,"aw",@nobits
	.sectionflags	@""
	.align	16
	.zero		1024


//--------------------- .nv.shared.reserved.0     --------------------------
	.section	.nv.shared.reserved.0,"aw",@nobits
	.weak		__nv_reservedSMEM_offset_0_alias
	.size		__nv_reservedSMEM_offset_0_alias, 0, 0
	.other		__nv_reservedSMEM_offset_0_alias,@"STO_CUDA_RESERVED_SHARED STV_DEFAULT"
__nv_reservedSMEM_offset_0_alias:
	.zero		0


//--------------------- .nv.global                --------------------------
	.section	.nv.global,"aw",@nobits
.nv.global:
	.type		_ZN40_INTERNAL_e800ece0_4_k_cu_2621818d_339274cute1_E,@object
	.size		_ZN40_INTERNAL_e800ece0_4_k_cu_2621818d_339274cute1_E,(_ZN40_INTERNAL_e800ece0_4_k_cu_2621818d_339274cuda3std3__45__cpo6cbeginE - _ZN40_INTERNAL_e800ece0_4_k_cu_2621818d_339274cute1_E)
_ZN40_INTERNAL_e800ece0_4_k_cu_2621818d_339274cute1_E:
	.zero		1
	.type		_ZN40_INTERNAL_e800ece0_4_k_cu_2621818d_339274cuda3std3__45__cpo6cbeginE,@object
	.size		_ZN40_INTERNAL_e800ece0_4_k_cu_2621818d_339274cuda3std3__45__cpo6cbeginE,(_ZN40_INTERNAL_e800ece0_4_k_cu_2621818d_339274cuda3std3__48in_placeE - _ZN40_INTERNAL_e800ece0_4_k_cu_2621818d_339274cuda3std3__45__cpo6cbeginE)
_ZN40_INTERNAL_e800ece0_4_k_cu_2621818d_339274cuda3std3__45__cpo6cbeginE:
	.zero		1
	.type		_ZN40_INTERNAL_e800ece0_4_k_cu_2621818d_339274cuda3std3__48in_placeE,@object
	.size		_ZN40_INTERNAL_e800ece0_4_k_cu_2621818d_339274cuda3std3__48in_placeE,(_ZN40_INTERNAL_e800ece0_4_k_cu_2621818d_339274cuda3std6ranges3__45__cpo9iter_moveE - _ZN40_INTERNAL_e800ece0_4_k_cu_2621818d_339274cuda3std3__48in_placeE)
_ZN40_INTERNAL_e800ece0_4_k_cu_2621818d_339274cuda3std3__48in_placeE:
	.zero		1
	.type		_ZN40_INTERNAL_e800ece0_4_k_cu_2621818d_339274cuda3std6ranges3__45__cpo9iter_moveE,@object
	.size		_ZN40_INTERNAL_e800ece0_4_k_cu_2621818d_339274cuda3std6ranges3__45__cpo9iter_moveE,(_ZN40_INTERNAL_e800ece0_4_k_cu_2621818d_339274cuda3std3__45__cpo5beginE - _ZN40_INTERNAL_e800ece0_4_k_cu_2621818d_339274cuda3std6ranges3__45__cpo9iter_moveE)
_ZN40_INTERNAL_e800ece0_4_k_cu_2621818d_339274cuda3std6ranges3__45__cpo9iter_moveE:
	.zero		1
	.type		_ZN40_INTERNAL_e800ece0_4_k_cu_2621818d_339274cuda3std3__45__cpo5beginE,@object
	.size		_ZN40_INTERNAL_e800ece0_4_k_cu_2621818d_339274cuda3std3__45__cpo5beginE,(_ZN40_INTERNAL_e800ece0_4_k_cu_2621818d_339274cuda3std3__442_GLOBAL__N__e800ece0_4_k_cu_2621818d_339276ignoreE - _ZN40_INTERNAL_e800ece0_4_k_cu_2621818d_339274cuda3std3__45__cpo5beginE)
_ZN40_INTERNAL_e800ece0_4_k_cu_2621818d_339274cuda3std3__45__cpo5beginE:
	.zero		1
	.type		_ZN40_INTERNAL_e800ece0_4_k_cu_2621818d_339274cuda3std3__442_GLOBAL__N__e800ece0_4_k_cu_2621818d_339276ignoreE,@object
	.size		_ZN40_INTERNAL_e800ece0_4_k_cu_2621818d_339274cuda3std3__442_GLOBAL__N__e800ece0_4_k_cu_2621818d_339276ignoreE,(_ZN40_INTERNAL_e800ece0_4_k_cu_2621818d_339274cute7productE - _ZN40_INTERNAL_e800ece0_4_k_cu_2621818d_339274cuda3std3__442_GLOBAL__N__e800ece0_4_k_cu_2621818d_339276ignoreE)
_ZN40_INTERNAL_e800ece0_4_k_cu_2621818d_339274cuda3std3__442_GLOBAL__N__e800ece0_4_k_cu_2621818d_339276ignoreE:
	.zero		1
	.type		_ZN40_INTERNAL_e800ece0_4_k_cu_2621818d_339274cute7productE,@object
	.size		_ZN40_INTERNAL_e800ece0_4_k_cu_2621818d_339274cute7productE,(_ZN40_INTERNAL_e800ece0_4_k_cu_2621818d_339274cuda3std3__45__cpo3endE - _ZN40_INTERNAL_e800ece0_4_k_cu_2621818d_339274cute7productE)
_ZN40_INTERNAL_e800ece0_4_k_cu_2621818d_339274cute7productE:
	.zero		1
	.type		_ZN40_INTERNAL_e800ece0_4_k_cu_2621818d_339274cuda3std3__45__cpo3endE,@object
	.size		_ZN40_INTERNAL_e800ece0_4_k_cu_2621818d_339274cuda3std3__45__cpo3endE,(_ZN40_INTERNAL_e800ece0_4_k_cu_2621818d_339274cuda3std3__419piecewise_constructE - _ZN40_INTERNAL_e800ece0_4_k_cu_2621818d_339274cuda3std3__45__cpo3endE)
_ZN40_INTERNAL_e800ece0_4_k_cu_2621818d_339274cuda3std3__45__cpo3endE:
	.zero		1
	.type		_ZN40_INTERNAL_e800ece0_4_k_cu_2621818d_339274cuda3std3__419piecewise_constructE,@object
	.size		_ZN40_INTERNAL_e800ece0_4_k_cu_2621818d_339274cuda3std3__419piecewise_constructE,(_ZN40_INTERNAL_e800ece0_4_k_cu_2621818d_339274cuda3std3__45__cpo4cendE - _ZN40_INTERNAL_e800ece0_4_k_cu_2621818d_339274cuda3std3__419piecewise_constructE)
_ZN40_INTERNAL_e800ece0_4_k_cu_2621818d_339274cuda3std3__419piecewise_constructE:
	.zero		1
	.type		_ZN40_INTERNAL_e800ece0_4_k_cu_2621818d_339274cuda3std3__45__cpo4cendE,@object
	.size		_ZN40_INTERNAL_e800ece0_4_k_cu_2621818d_339274cuda3std3__45__cpo4cendE,(_ZN40_INTERNAL_e800ece0_4_k_cu_2621818d_339274cuda3std6ranges3__45__cpo4swapE - _ZN40_INTERNAL_e800ece0_4_k_cu_2621818d_339274cuda3std3__45__cpo4cendE)
_ZN40_INTERNAL_e800ece0_4_k_cu_2621818d_339274cuda3std3__45__cpo4cendE:
	.zero		1
	.type		_ZN40_INTERNAL_e800ece0_4_k_cu_2621818d_339274cuda3std6ranges3__45__cpo4swapE,@object
	.size		_ZN40_INTERNAL_e800ece0_4_k_cu_2621818d_339274cuda3std6ranges3__45__cpo4swapE,(.L_9 - _ZN40_INTERNAL_e800ece0_4_k_cu_2621818d_339274cuda3std6ranges3__45__cpo4swapE)
_ZN40_INTERNAL_e800ece0_4_k_cu_2621818d_339274cuda3std6ranges3__45__cpo4swapE:
	.zero		1
.L_9:


//--------------------- .nv.constant0._ZN7cutlass13device_kernelINS_4gemm6kernel13GemmUniversalIN4cute5tupleIJiiiiEEENS1_10collective13CollectiveMmaINS1_39MainloopSm90TmaGmmaRmemAWarpSpecializedILi5ENS5_IJNS4_1CILi1EEESB_SB_EEENS1_35KernelTmaWarpSpecializedCooperativeEEENS5_IJNSA_ILi256EEENSA_ILi64EEENSA_ILi32EEEEEENS_10tfloat32_tENS5_IJlSB_lEEESJ_NS5_IJSB_llEEENS4_8TiledMMAINS4_8MMA_AtomIJNS4_4SM904GMMA29MMA_64x64x8_F32TF32TF32_RS_TNILNSP_7ScaleInE1ELSR_1EEEEEENS4_6LayoutINS5_IJNSA_ILi2EEESB_SB_EEENS5_IJSB_NSA_ILi0EEESX_EEEEENS5_IJNS4_10UnderscoreES10_S10_EEEEENS4_13SM90_TMA_LOADENS4_14ComposedLayoutINS4_7SwizzleILi3ELi4ELi3EEENS4_18smem_ptr_flag_bitsILi32EEENSU_INS5_IJNSA_ILi8EEESH_EEENS5_IJSH_SB_EEEEEEEvNS4_8identityES13_NS14_INS15_ILi1ELi4ELi3EEES18_NSU_INS5_IJS19_S19_EEENS5_IJSB_S19_EEEEEEENS4_9Copy_AtomIJNS4_39AutoVectorizingCopyWithAssumedAlignmentILi128EEESJ_EEES1E_EENS_8epilogue10collective6detail29Sm90TmaWarpSpecializedAdapterINS1Q_15DefaultEpilogueISJ_SK_SK_NS1P_6thread17LinearCombinationISJ_Li1EffLNS1U_9ScaleType4KindE0ELNS_15FloatRoundStyleE2ESJ_EENS1_15EpilogueDefaultEEEEEvvEEEEvNT_6ParamsE --------------------------
	.section	.nv.constant0._ZN7cutlass13device_kernelINS_4gemm6kernel13GemmUniversalIN4cute5tupleIJiiiiEEENS1_10collective13CollectiveMmaINS1_39MainloopSm90TmaGmmaRmemAWarpSpecializedILi5ENS5_IJNS4_1CILi1EEESB_SB_EEENS1_35KernelTmaWarpSpecializedCooperativeEEENS5_IJNSA_ILi256EEENSA_ILi64EEENSA_ILi32EEEEEENS_10tfloat32_tENS5_IJlSB_lEEESJ_NS5_IJSB_llEEENS4_8TiledMMAINS4_8MMA_AtomIJNS4_4SM904GMMA29MMA_64x64x8_F32TF32TF32_RS_TNILNSP_7ScaleInE1ELSR_1EEEEEENS4_6LayoutINS5_IJNSA_ILi2EEESB_SB_EEENS5_IJSB_NSA_ILi0EEESX_EEEEENS5_IJNS4_10UnderscoreES10_S10_EEEEENS4_13SM90_TMA_LOADENS4_14ComposedLayoutINS4_7SwizzleILi3ELi4ELi3EEENS4_18smem_ptr_flag_bitsILi32EEENSU_INS5_IJNSA_ILi8EEESH_EEENS5_IJSH_SB_EEEEEEEvNS4_8identityES13_NS14_INS15_ILi1ELi4ELi3EEES18_NSU_INS5_IJS19_S19_EEENS5_IJSB_S19_EEEEEEENS4_9Copy_AtomIJNS4_39AutoVectorizingCopyWithAssumedAlignmentILi128EEESJ_EEES1E_EENS_8epilogue10collective6detail29Sm90TmaWarpSpecializedAdapterINS1Q_15DefaultEpilogueISJ_SK_SK_NS1P_6thread17LinearCombinationISJ_Li1EffLNS1U_9ScaleType4KindE0ELNS_15FloatRoundStyleE2ESJ_EENS1_15EpilogueDefaultEEEEEvvEEEEvNT_6ParamsE,"a",@progbits
	.sectionflags	@""
	.align	4
.nv.constant0._ZN7cutlass13device_kernelINS_4gemm6kernel13GemmUniversalIN4cute5tupleIJiiiiEEENS1_10collective13CollectiveMmaINS1_39MainloopSm90TmaGmmaRmemAWarpSpecializedILi5ENS5_IJNS4_1CILi1EEESB_SB_EEENS1_35KernelTmaWarpSpecializedCooperativeEEENS5_IJNSA_ILi256EEENSA_ILi64EEENSA_ILi32EEEEEENS_10tfloat32_tENS5_IJlSB_lEEESJ_NS5_IJSB_llEEENS4_8TiledMMAINS4_8MMA_AtomIJNS4_4SM904GMMA29MMA_64x64x8_F32TF32TF32_RS_TNILNSP_7ScaleInE1ELSR_1EEEEEENS4_6LayoutINS5_IJNSA_ILi2EEESB_SB_EEENS5_IJSB_NSA_ILi0EEESX_EEEEENS5_IJNS4_10UnderscoreES10_S10_EEEEENS4_13SM90_TMA_LOADENS4_14ComposedLayoutINS4_7SwizzleILi3ELi4ELi3EEENS4_18smem_ptr_flag_bitsILi32EEENSU_INS5_IJNSA_ILi8EEESH_EEENS5_IJSH_SB_EEEEEEEvNS4_8identityES13_NS14_INS15_ILi1ELi4ELi3EEES18_NSU_INS5_IJS19_S19_EEENS5_IJSB_S19_EEEEEEENS4_9Copy_AtomIJNS4_39AutoVectorizingCopyWithAssumedAlignmentILi128EEESJ_EEES1E_EENS_8epilogue10collective6detail29Sm90TmaWarpSpecializedAdapterINS1Q_15DefaultEpilogueISJ_SK_SK_NS1P_6thread17LinearCombinationISJ_Li1EffLNS1U_9ScaleType4KindE0ELNS_15FloatRoundStyleE2ESJ_EENS1_15EpilogueDefaultEEEEEvvEEEEvNT_6ParamsE:
	.zero		1664


//--------------------- SYMBOLS --------------------------

	.type		.nv.reservedSmem.offset0,@object
	.size		.nv.reservedSmem.offset0,0x4
	.type		__assertfail,@function
